//
// Generated by NVIDIA NVVM Compiler
//
// Compiler Build ID: CL-36424714
// Cuda compilation tools, release 13.0, V13.0.88
// Based on NVVM 20.0.0
//

.version 9.0
.target sm_100
.address_size 64

	// .globl	_Z7physicsiiPKfPfS1_
.func  (.param .b64 func_retval0) __internal_accurate_pow
(
	.param .b64 __internal_accurate_pow_param_0,
	.param .b64 __internal_accurate_pow_param_1
)
;

.visible .entry _Z7physicsiiPKfPfS1_(
	.param .u32 _Z7physicsiiPKfPfS1__param_0,
	.param .u32 _Z7physicsiiPKfPfS1__param_1,
	.param .u64 .ptr .align 1 _Z7physicsiiPKfPfS1__param_2,
	.param .u64 .ptr .align 1 _Z7physicsiiPKfPfS1__param_3,
	.param .u64 .ptr .align 1 _Z7physicsiiPKfPfS1__param_4
)
{
	.reg .pred 	%p<23>;
	.reg .b32 	%r<51>;
	.reg .b32 	%f<135>;
	.reg .b64 	%rd<26>;
	.reg .b64 	%fd<87>;

	ld.param.u32 	%r14, [_Z7physicsiiPKfPfS1__param_0];
	ld.param.u64 	%rd4, [_Z7physicsiiPKfPfS1__param_2];
	cvta.to.global.u64 	%rd1, %rd4;
	mov.u32 	%r16, %ctaid.x;
	mov.u32 	%r17, %ntid.x;
	mov.u32 	%r18, %tid.x;
	mad.lo.s32 	%r1, %r16, %r17, %r18;
	setp.ge.s32 	%p3, %r1, %r14;
	@%p3 bra 	$L__BB0_13;
	setp.lt.s32 	%p4, %r14, 1;
	mov.f32 	%f123, 0f00000000;
	mov.f32 	%f124, %f123;
	mov.f32 	%f125, %f123;
	@%p4 bra 	$L__BB0_8;
	mov.f64 	%fd4, 0dC02C000000000000;
	{
	.reg .b32 %temp; 
	mov.b64 	{%temp, %r20}, %fd4;
	}
	and.b32  	%r2, %r20, 2146435072;
	setp.eq.s32 	%p5, %r2, 1074790400;
	setp.lt.s32 	%p6, %r20, 0;
	selp.b32 	%r3, 0, 2146435072, %p6;
	and.b32  	%r21, %r20, 2147483647;
	setp.ne.s32 	%p7, %r21, 1071644672;
	and.pred  	%p1, %p5, %p7;
	mov.f64 	%fd5, 0dC020000000000000;
	{
	.reg .b32 %temp; 
	mov.b64 	{%temp, %r22}, %fd5;
	}
	and.b32  	%r4, %r22, 2146435072;
	setp.eq.s32 	%p8, %r4, 1071644672;
	setp.lt.s32 	%p9, %r22, 0;
	selp.b32 	%r5, 0, 2146435072, %p9;
	and.b32  	%r23, %r22, 2147483647;
	setp.ne.s32 	%p10, %r23, 1071644672;
	and.pred  	%p2, %p8, %p10;
	neg.s32 	%r50, %r14;
	neg.s32 	%r49, %r1;
	mov.f32 	%f125, 0f00000000;
	mov.b32 	%r48, 0;
	mov.f32 	%f124, %f125;
	mov.f32 	%f123, %f125;
$L__BB0_3:
	setp.eq.s32 	%p11, %r49, 0;
	@%p11 bra 	$L__BB0_7;
	setp.eq.s32 	%p12, %r4, 1071644672;
	setp.eq.s32 	%p13, %r2, 1074790400;
	shl.b32 	%r26, %r1, 3;
	mul.wide.s32 	%rd5, %r26, 4;
	add.s64 	%rd6, %rd1, %rd5;
	ld.global.f32 	%f41, [%rd6];
	ld.global.f32 	%f42, [%rd6+4];
	ld.global.f32 	%f43, [%rd6+8];
	mul.wide.u32 	%rd7, %r48, 4;
	add.s64 	%rd8, %rd1, %rd7;
	ld.global.f32 	%f44, [%rd8];
	ld.global.f32 	%f45, [%rd8+4];
	ld.global.f32 	%f46, [%rd8+8];
	sub.f32 	%f47, %f44, %f41;
	sub.f32 	%f48, %f45, %f42;
	sub.f32 	%f49, %f46, %f43;
	mul.f32 	%f50, %f48, %f48;
	fma.rn.f32 	%f51, %f47, %f47, %f50;
	fma.rn.f32 	%f52, %f49, %f49, %f51;
	sqrt.rn.f32 	%f4, %f52;
	ld.global.f32 	%f53, [%rd6+24];
	ld.global.f32 	%f54, [%rd6+28];
	ld.global.f32 	%f55, [%rd8+24];
	ld.global.f32 	%f56, [%rd8+28];
	div.rn.f32 	%f57, %f47, %f4;
	div.rn.f32 	%f58, %f48, %f4;
	div.rn.f32 	%f59, %f49, %f4;
	max.f32 	%f60, %f4, 0f3F800000;
	mul.f32 	%f61, %f53, 0fBE4CCCCD;
	mul.f32 	%f62, %f61, %f55;
	cvt.f64.f32 	%fd6, %f62;
	cvt.f64.f32 	%fd7, %f60;
	{
	.reg .b32 %temp; 
	mov.b64 	{%temp, %r27}, %fd7;
	}
	{ // callseq 0, 0
	.param .b64 param0;
	st.param.f64 	[param0], %fd7;
	.param .b64 param1;
	st.param.f64 	[param1], 0dC02C000000000000;
	.param .b64 retval0;
	call.uni (retval0), 
	__internal_accurate_pow, 
	(
	param0, 
	param1
	);
	ld.param.f64 	%fd8, [retval0];
	} // callseq 0
	setp.lt.s32 	%p14, %r27, 0;
	neg.f64 	%fd10, %fd8;
	selp.f64 	%fd11, %fd10, %fd8, %p13;
	selp.f64 	%fd12, %fd11, %fd8, %p14;
	add.f64 	%fd13, %fd7, 0dC02C000000000000;
	{
	.reg .b32 %temp; 
	mov.b64 	{%temp, %r28}, %fd13;
	}
	and.b32  	%r29, %r28, 2146435072;
	setp.eq.s32 	%p15, %r29, 2146435072;
	setp.eq.f32 	%p16, %f60, 0f7F800000;
	or.b32  	%r30, %r3, -2147483648;
	selp.b32 	%r31, %r30, %r3, %p1;
	selp.b32 	%r32, %r31, %r3, %p14;
	mov.b32 	%r33, 0;
	mov.b64 	%fd14, {%r33, %r32};
	selp.f64 	%fd15, %fd14, %fd12, %p15;
	selp.f64 	%fd16, %fd15, %fd12, %p16;
	setp.eq.f32 	%p17, %f60, 0f3F800000;
	{ // callseq 1, 0
	.param .b64 param0;
	st.param.f64 	[param0], %fd7;
	.param .b64 param1;
	st.param.f64 	[param1], 0dC020000000000000;
	.param .b64 retval0;
	call.uni (retval0), 
	__internal_accurate_pow, 
	(
	param0, 
	param1
	);
	ld.param.f64 	%fd17, [retval0];
	} // callseq 1
	neg.f64 	%fd19, %fd17;
	selp.f64 	%fd20, %fd19, %fd17, %p12;
	selp.f64 	%fd21, %fd20, %fd17, %p14;
	add.f64 	%fd22, %fd7, 0dC020000000000000;
	{
	.reg .b32 %temp; 
	mov.b64 	{%temp, %r34}, %fd22;
	}
	and.b32  	%r35, %r34, 2146435072;
	setp.eq.s32 	%p18, %r35, 2146435072;
	or.b32  	%r36, %r5, -2147483648;
	selp.b32 	%r37, %r36, %r5, %p2;
	selp.b32 	%r38, %r37, %r5, %p14;
	mov.b64 	%fd23, {%r33, %r38};
	selp.f64 	%fd24, %fd23, %fd21, %p18;
	selp.f64 	%fd25, %fd24, %fd21, %p16;
	sub.f64 	%fd26, %fd16, %fd25;
	selp.f64 	%fd27, 0d0000000000000000, %fd26, %p17;
	mul.f64 	%fd28, %fd27, %fd6;
	cvt.f64.f32 	%fd1, %f57;
	mul.f64 	%fd29, %fd28, %fd1;
	cvt.rn.f32.f64 	%f5, %fd29;
	cvt.f64.f32 	%fd2, %f58;
	mul.f64 	%fd30, %fd28, %fd2;
	cvt.rn.f32.f64 	%f6, %fd30;
	cvt.f64.f32 	%fd3, %f59;
	mul.f64 	%fd31, %fd28, %fd3;
	cvt.rn.f32.f64 	%f7, %fd31;
	mul.f32 	%f63, %f54, 0fBC23D70A;
	mul.f32 	%f64, %f63, %f56;
	mul.f32 	%f65, %f4, %f4;
	min.f32 	%f66, %f65, 0f3F800000;
	div.rn.f32 	%f67, %f64, %f66;
	mul.f32 	%f8, %f57, %f67;
	mul.f32 	%f9, %f58, %f67;
	mul.f32 	%f10, %f59, %f67;
	setp.geu.f32 	%p19, %f4, 0f3F800000;
	mov.f32 	%f120, 0f00000000;
	mov.f32 	%f121, %f120;
	mov.f32 	%f122, %f120;
	@%p19 bra 	$L__BB0_6;
	cvt.f64.f32 	%fd32, %f4;
	mov.f64 	%fd33, 0d3FF0000000000000;
	sub.f64 	%fd34, %fd33, %fd32;
	mul.f64 	%fd35, %fd34, %fd1;
	cvt.rn.f32.f64 	%f120, %fd35;
	mul.f64 	%fd36, %fd34, %fd2;
	cvt.rn.f32.f64 	%f121, %fd36;
	mul.f64 	%fd37, %fd34, %fd3;
	cvt.rn.f32.f64 	%f122, %fd37;
$L__BB0_6:
	add.f32 	%f68, %f8, %f5;
	sub.f32 	%f69, %f68, %f120;
	add.f32 	%f123, %f123, %f69;
	add.f32 	%f70, %f9, %f6;
	sub.f32 	%f71, %f70, %f121;
	add.f32 	%f124, %f124, %f71;
	add.f32 	%f72, %f10, %f7;
	sub.f32 	%f73, %f72, %f122;
	add.f32 	%f125, %f125, %f73;
$L__BB0_7:
	add.s32 	%r50, %r50, 1;
	setp.ne.s32 	%p20, %r50, 0;
	add.s32 	%r49, %r49, 1;
	add.s32 	%r48, %r48, 8;
	@%p20 bra 	$L__BB0_3;
$L__BB0_8:
	setp.lt.s32 	%p21, %r1, 1;
	@%p21 bra 	$L__BB0_10;
	shl.b32 	%r39, %r1, 3;
	mul.wide.u32 	%rd9, %r39, 4;
	add.s64 	%rd10, %rd1, %rd9;
	ld.global.f32 	%f74, [%rd10];
	ld.global.f32 	%f75, [%rd10+4];
	ld.global.f32 	%f76, [%rd10+8];
	add.s32 	%r40, %r39, -8;
	mul.wide.s32 	%rd11, %r40, 4;
	add.s64 	%rd12, %rd1, %rd11;
	ld.global.f32 	%f77, [%rd12];
	add.s32 	%r41, %r39, -7;
	mul.wide.u32 	%rd13, %r41, 4;
	add.s64 	%rd14, %rd1, %rd13;
	ld.global.f32 	%f78, [%rd14];
	ld.global.f32 	%f79, [%rd14+4];
	sub.f32 	%f80, %f77, %f74;
	sub.f32 	%f81, %f78, %f75;
	sub.f32 	%f82, %f79, %f76;
	mul.f32 	%f83, %f81, %f81;
	fma.rn.f32 	%f84, %f80, %f80, %f83;
	fma.rn.f32 	%f85, %f82, %f82, %f84;
	sqrt.rn.f32 	%f86, %f85;
	cvt.f64.f32 	%fd38, %f86;
	add.f64 	%fd39, %fd38, 0dBFF0000000000000;
	cvt.f64.f32 	%fd40, %f80;
	mul.f64 	%fd41, %fd39, %fd40;
	div.rn.f64 	%fd42, %fd41, %fd38;
	cvt.f64.f32 	%fd43, %f123;
	add.f64 	%fd44, %fd42, %fd43;
	cvt.rn.f32.f64 	%f123, %fd44;
	cvt.f64.f32 	%fd45, %f81;
	mul.f64 	%fd46, %fd39, %fd45;
	div.rn.f64 	%fd47, %fd46, %fd38;
	cvt.f64.f32 	%fd48, %f124;
	add.f64 	%fd49, %fd47, %fd48;
	cvt.rn.f32.f64 	%f124, %fd49;
	cvt.f64.f32 	%fd50, %f82;
	mul.f64 	%fd51, %fd39, %fd50;
	div.rn.f64 	%fd52, %fd51, %fd38;
	cvt.f64.f32 	%fd53, %f125;
	add.f64 	%fd54, %fd52, %fd53;
	cvt.rn.f32.f64 	%f125, %fd54;
$L__BB0_10:
	add.s32 	%r42, %r14, -1;
	setp.ge.s32 	%p22, %r1, %r42;
	@%p22 bra 	$L__BB0_12;
	shl.b32 	%r43, %r1, 3;
	mul.wide.s32 	%rd15, %r43, 4;
	add.s64 	%rd16, %rd1, %rd15;
	ld.global.f32 	%f87, [%rd16];
	ld.global.f32 	%f88, [%rd16+4];
	ld.global.f32 	%f89, [%rd16+8];
	ld.global.f32 	%f90, [%rd16+32];
	ld.global.f32 	%f91, [%rd16+36];
	ld.global.f32 	%f92, [%rd16+40];
	sub.f32 	%f93, %f90, %f87;
	sub.f32 	%f94, %f91, %f88;
	sub.f32 	%f95, %f92, %f89;
	mul.f32 	%f96, %f94, %f94;
	fma.rn.f32 	%f97, %f93, %f93, %f96;
	fma.rn.f32 	%f98, %f95, %f95, %f97;
	sqrt.rn.f32 	%f99, %f98;
	cvt.f64.f32 	%fd55, %f99;
	add.f64 	%fd56, %fd55, 0dBFF0000000000000;
	cvt.f64.f32 	%fd57, %f93;
	mul.f64 	%fd58, %fd56, %fd57;
	div.rn.f64 	%fd59, %fd58, %fd55;
	cvt.f64.f32 	%fd60, %f123;
	add.f64 	%fd61, %fd59, %fd60;
	cvt.rn.f32.f64 	%f123, %fd61;
	cvt.f64.f32 	%fd62, %f94;
	mul.f64 	%fd63, %fd56, %fd62;
	div.rn.f64 	%fd64, %fd63, %fd55;
	cvt.f64.f32 	%fd65, %f124;
	add.f64 	%fd66, %fd64, %fd65;
	cvt.rn.f32.f64 	%f124, %fd66;
	cvt.f64.f32 	%fd67, %f95;
	mul.f64 	%fd68, %fd56, %fd67;
	div.rn.f64 	%fd69, %fd68, %fd55;
	cvt.f64.f32 	%fd70, %f125;
	add.f64 	%fd71, %fd69, %fd70;
	cvt.rn.f32.f64 	%f125, %fd71;
$L__BB0_12:
	ld.param.u64 	%rd25, [_Z7physicsiiPKfPfS1__param_4];
	ld.param.u64 	%rd24, [_Z7physicsiiPKfPfS1__param_3];
	ld.param.u32 	%r47, [_Z7physicsiiPKfPfS1__param_1];
	shl.b32 	%r44, %r1, 3;
	mul.wide.s32 	%rd17, %r44, 4;
	add.s64 	%rd18, %rd1, %rd17;
	ld.global.f32 	%f100, [%rd18+12];
	add.f32 	%f101, %f123, %f100;
	cvta.to.global.u64 	%rd19, %rd24;
	add.s64 	%rd20, %rd19, %rd17;
	st.global.f32 	[%rd20+12], %f101;
	ld.global.f32 	%f102, [%rd18+16];
	add.f32 	%f103, %f124, %f102;
	st.global.f32 	[%rd20+16], %f103;
	ld.global.f32 	%f104, [%rd18+20];
	add.f32 	%f105, %f125, %f104;
	cvt.f64.f32 	%fd72, %f101;
	mul.f64 	%fd73, %fd72, 0d3FEFFBE76C8B4396;
	cvt.rn.f32.f64 	%f106, %fd73;
	st.global.f32 	[%rd20+12], %f106;
	cvt.f64.f32 	%fd74, %f103;
	mul.f64 	%fd75, %fd74, 0d3FEFFBE76C8B4396;
	cvt.rn.f32.f64 	%f107, %fd75;
	st.global.f32 	[%rd20+16], %f107;
	cvt.f64.f32 	%fd76, %f105;
	mul.f64 	%fd77, %fd76, 0d3FEFFBE76C8B4396;
	cvt.rn.f32.f64 	%f108, %fd77;
	st.global.f32 	[%rd20+20], %f108;
	ld.global.f32 	%f109, [%rd18];
	cvt.f64.f32 	%fd78, %f109;
	cvt.f64.f32 	%fd79, %f106;
	fma.rn.f64 	%fd80, %fd79, 0d3FB999999999999A, %fd78;
	cvt.rn.f32.f64 	%f110, %fd80;
	st.global.f32 	[%rd20], %f110;
	ld.global.f32 	%f111, [%rd18+4];
	cvt.f64.f32 	%fd81, %f111;
	cvt.f64.f32 	%fd82, %f107;
	fma.rn.f64 	%fd83, %fd82, 0d3FB999999999999A, %fd81;
	cvt.rn.f32.f64 	%f112, %fd83;
	st.global.f32 	[%rd20+4], %f112;
	ld.global.f32 	%f113, [%rd18+8];
	cvt.f64.f32 	%fd84, %f113;
	cvt.f64.f32 	%fd85, %f108;
	fma.rn.f64 	%fd86, %fd85, 0d3FB999999999999A, %fd84;
	cvt.rn.f32.f64 	%f114, %fd86;
	st.global.f32 	[%rd20+8], %f114;
	mad.lo.s32 	%r45, %r47, %r14, %r1;
	mul.lo.s32 	%r46, %r45, 3;
	cvta.to.global.u64 	%rd21, %rd25;
	mul.wide.s32 	%rd22, %r46, 4;
	add.s64 	%rd23, %rd21, %rd22;
	st.global.f32 	[%rd23], %f110;
	ld.global.f32 	%f115, [%rd20+4];
	st.global.f32 	[%rd23+4], %f115;
	ld.global.f32 	%f116, [%rd20+8];
	st.global.f32 	[%rd23+8], %f116;
$L__BB0_13:
	ret;

}
.func  (.param .b64 func_retval0) __internal_accurate_pow(
	.param .b64 __internal_accurate_pow_param_0,
	.param .b64 __internal_accurate_pow_param_1
)
{
	.reg .pred 	%p<8>;
	.reg .b32 	%r<49>;
	.reg .b32 	%f<3>;
	.reg .b64 	%fd<109>;

	ld.param.f64 	%fd10, [__internal_accurate_pow_param_0];
	ld.param.f64 	%fd11, [__internal_accurate_pow_param_1];
	{
	.reg .b32 %temp; 
	mov.b64 	{%temp, %r46}, %fd10;
	}
	{
	.reg .b32 %temp; 
	mov.b64 	{%r45, %temp}, %fd10;
	}
	shr.u32 	%r47, %r46, 20;
	setp.gt.u32 	%p1, %r46, 1048575;
	@%p1 bra 	$L__BB1_2;
	mul.f64 	%fd12, %fd10, 0d4350000000000000;
	{
	.reg .b32 %temp; 
	mov.b64 	{%temp, %r46}, %fd12;
	}
	{
	.reg .b32 %temp; 
	mov.b64 	{%r45, %temp}, %fd12;
	}
	shr.u32 	%r16, %r46, 20;
	add.s32 	%r47, %r16, -54;
$L__BB1_2:
	add.s32 	%r48, %r47, -1023;
	and.b32  	%r17, %r46, -2146435073;
	or.b32  	%r18, %r17, 1072693248;
	mov.b64 	%fd107, {%r45, %r18};
	setp.lt.u32 	%p2, %r18, 1073127583;
	@%p2 bra 	$L__BB1_4;
	{
	.reg .b32 %temp; 
	mov.b64 	{%r19, %temp}, %fd107;
	}
	{
	.reg .b32 %temp; 
	mov.b64 	{%temp, %r20}, %fd107;
	}
	add.s32 	%r21, %r20, -1048576;
	mov.b64 	%fd107, {%r19, %r21};
	add.s32 	%r48, %r47, -1022;
$L__BB1_4:
	add.f64 	%fd13, %fd107, 0dBFF0000000000000;
	add.f64 	%fd14, %fd107, 0d3FF0000000000000;
	rcp.approx.ftz.f64 	%fd15, %fd14;
	neg.f64 	%fd16, %fd14;
	fma.rn.f64 	%fd17, %fd16, %fd15, 0d3FF0000000000000;
	fma.rn.f64 	%fd18, %fd17, %fd17, %fd17;
	fma.rn.f64 	%fd19, %fd18, %fd15, %fd15;
	mul.f64 	%fd20, %fd13, %fd19;
	fma.rn.f64 	%fd21, %fd13, %fd19, %fd20;
	mul.f64 	%fd22, %fd21, %fd21;
	fma.rn.f64 	%fd23, %fd22, 0d3EB0F5FF7D2CAFE2, 0d3ED0F5D241AD3B5A;
	fma.rn.f64 	%fd24, %fd23, %fd22, 0d3EF3B20A75488A3F;
	fma.rn.f64 	%fd25, %fd24, %fd22, 0d3F1745CDE4FAECD5;
	fma.rn.f64 	%fd26, %fd25, %fd22, 0d3F3C71C7258A578B;
	fma.rn.f64 	%fd27, %fd26, %fd22, 0d3F6249249242B910;
	fma.rn.f64 	%fd28, %fd27, %fd22, 0d3F89999999999DFB;
	sub.f64 	%fd29, %fd13, %fd21;
	add.f64 	%fd30, %fd29, %fd29;
	neg.f64 	%fd31, %fd21;
	fma.rn.f64 	%fd32, %fd31, %fd13, %fd30;
	mul.f64 	%fd33, %fd19, %fd32;
	fma.rn.f64 	%fd34, %fd22, %fd28, 0d3FB5555555555555;
	mov.f64 	%fd35, 0d3FB5555555555555;
	sub.f64 	%fd36, %fd35, %fd34;
	fma.rn.f64 	%fd37, %fd22, %fd28, %fd36;
	add.f64 	%fd38, %fd37, 0dBC46A4CB00B9E7B0;
	add.f64 	%fd39, %fd34, %fd38;
	sub.f64 	%fd40, %fd34, %fd39;
	add.f64 	%fd41, %fd38, %fd40;
	mul.rn.f64 	%fd42, %fd21, %fd21;
	neg.f64 	%fd43, %fd42;
	fma.rn.f64 	%fd44, %fd21, %fd21, %fd43;
	{
	.reg .b32 %temp; 
	mov.b64 	{%r22, %temp}, %fd33;
	}
	{
	.reg .b32 %temp; 
	mov.b64 	{%temp, %r23}, %fd33;
	}
	add.s32 	%r24, %r23, 1048576;
	mov.b64 	%fd45, {%r22, %r24};
	fma.rn.f64 	%fd46, %fd21, %fd45, %fd44;
	mul.rn.f64 	%fd47, %fd42, %fd21;
	neg.f64 	%fd48, %fd47;
	fma.rn.f64 	%fd49, %fd42, %fd21, %fd48;
	fma.rn.f64 	%fd50, %fd42, %fd33, %fd49;
	fma.rn.f64 	%fd51, %fd46, %fd21, %fd50;
	mul.rn.f64 	%fd52, %fd39, %fd47;
	neg.f64 	%fd53, %fd52;
	fma.rn.f64 	%fd54, %fd39, %fd47, %fd53;
	fma.rn.f64 	%fd55, %fd39, %fd51, %fd54;
	fma.rn.f64 	%fd56, %fd41, %fd47, %fd55;
	add.f64 	%fd57, %fd52, %fd56;
	sub.f64 	%fd58, %fd52, %fd57;
	add.f64 	%fd59, %fd56, %fd58;
	add.f64 	%fd60, %fd21, %fd57;
	sub.f64 	%fd61, %fd21, %fd60;
	add.f64 	%fd62, %fd57, %fd61;
	add.f64 	%fd63, %fd59, %fd62;
	add.f64 	%fd64, %fd33, %fd63;
	add.f64 	%fd65, %fd60, %fd64;
	sub.f64 	%fd66, %fd60, %fd65;
	add.f64 	%fd67, %fd64, %fd66;
	xor.b32  	%r25, %r48, -2147483648;
	mov.b32 	%r26, 1127219200;
	mov.b64 	%fd68, {%r25, %r26};
	mov.b32 	%r27, -2147483648;
	mov.b64 	%fd69, {%r27, %r26};
	sub.f64 	%fd70, %fd68, %fd69;
	fma.rn.f64 	%fd71, %fd70, 0d3FE62E42FEFA39EF, %fd65;
	fma.rn.f64 	%fd72, %fd70, 0dBFE62E42FEFA39EF, %fd71;
	sub.f64 	%fd73, %fd72, %fd65;
	sub.f64 	%fd74, %fd67, %fd73;
	fma.rn.f64 	%fd75, %fd70, 0d3C7ABC9E3B39803F, %fd74;
	add.f64 	%fd76, %fd71, %fd75;
	sub.f64 	%fd77, %fd71, %fd76;
	add.f64 	%fd78, %fd75, %fd77;
	{
	.reg .b32 %temp; 
	mov.b64 	{%temp, %r28}, %fd11;
	}
	{
	.reg .b32 %temp; 
	mov.b64 	{%r29, %temp}, %fd11;
	}
	shl.b32 	%r30, %r28, 1;
	setp.gt.u32 	%p3, %r30, -33554433;
	and.b32  	%r31, %r28, -15728641;
	selp.b32 	%r32, %r31, %r28, %p3;
	mov.b64 	%fd79, {%r29, %r32};
	mul.rn.f64 	%fd80, %fd76, %fd79;
	neg.f64 	%fd81, %fd80;
	fma.rn.f64 	%fd82, %fd76, %fd79, %fd81;
	fma.rn.f64 	%fd83, %fd78, %fd79, %fd82;
	add.f64 	%fd4, %fd80, %fd83;
	sub.f64 	%fd84, %fd80, %fd4;
	add.f64 	%fd5, %fd83, %fd84;
	fma.rn.f64 	%fd85, %fd4, 0d3FF71547652B82FE, 0d4338000000000000;
	{
	.reg .b32 %temp; 
	mov.b64 	{%r13, %temp}, %fd85;
	}
	mov.f64 	%fd86, 0dC338000000000000;
	add.rn.f64 	%fd87, %fd85, %fd86;
	fma.rn.f64 	%fd88, %fd87, 0dBFE62E42FEFA39EF, %fd4;
	fma.rn.f64 	%fd89, %fd87, 0dBC7ABC9E3B39803F, %fd88;
	fma.rn.f64 	%fd90, %fd89, 0d3E5ADE1569CE2BDF, 0d3E928AF3FCA213EA;
	fma.rn.f64 	%fd91, %fd90, %fd89, 0d3EC71DEE62401315;
	fma.rn.f64 	%fd92, %fd91, %fd89, 0d3EFA01997C89EB71;
	fma.rn.f64 	%fd93, %fd92, %fd89, 0d3F2A01A014761F65;
	fma.rn.f64 	%fd94, %fd93, %fd89, 0d3F56C16C1852B7AF;
	fma.rn.f64 	%fd95, %fd94, %fd89, 0d3F81111111122322;
	fma.rn.f64 	%fd96, %fd95, %fd89, 0d3FA55555555502A1;
	fma.rn.f64 	%fd97, %fd96, %fd89, 0d3FC5555555555511;
	fma.rn.f64 	%fd98, %fd97, %fd89, 0d3FE000000000000B;
	fma.rn.f64 	%fd99, %fd98, %fd89, 0d3FF0000000000000;
	fma.rn.f64 	%fd100, %fd99, %fd89, 0d3FF0000000000000;
	{
	.reg .b32 %temp; 
	mov.b64 	{%r14, %temp}, %fd100;
	}
	{
	.reg .b32 %temp; 
	mov.b64 	{%temp, %r15}, %fd100;
	}
	shl.b32 	%r33, %r13, 20;
	add.s32 	%r34, %r33, %r15;
	mov.b64 	%fd108, {%r14, %r34};
	{
	.reg .b32 %temp; 
	mov.b64 	{%temp, %r35}, %fd4;
	}
	mov.b32 	%f2, %r35;
	abs.f32 	%f1, %f2;
	setp.lt.f32 	%p4, %f1, 0f4086232B;
	@%p4 bra 	$L__BB1_7;
	setp.lt.f64 	%p5, %fd4, 0d0000000000000000;
	add.f64 	%fd101, %fd4, 0d7FF0000000000000;
	selp.f64 	%fd108, 0d0000000000000000, %fd101, %p5;
	setp.geu.f32 	%p6, %f1, 0f40874800;
	@%p6 bra 	$L__BB1_7;
	shr.u32 	%r36, %r13, 31;
	add.s32 	%r37, %r13, %r36;
	shr.s32 	%r38, %r37, 1;
	shl.b32 	%r39, %r38, 20;
	add.s32 	%r40, %r15, %r39;
	mov.b64 	%fd102, {%r14, %r40};
	sub.s32 	%r41, %r13, %r38;
	shl.b32 	%r42, %r41, 20;
	add.s32 	%r43, %r42, 1072693248;
	mov.b32 	%r44, 0;
	mov.b64 	%fd103, {%r44, %r43};
	mul.f64 	%fd108, %fd103, %fd102;
$L__BB1_7:
	abs.f64 	%fd104, %fd108;
	setp.eq.f64 	%p7, %fd104, 0d7FF0000000000000;
	fma.rn.f64 	%fd105, %fd108, %fd5, %fd108;
	selp.f64 	%fd106, %fd108, %fd105, %p7;
	st.param.f64 	[func_retval0], %fd106;
	ret;

}


// ===== COMPILED SASS (sm_100) =====

	.target	sm_100

	.elftype	@"ET_EXEC"


//--------------------- .note.nv.tkinfo           --------------------------
	.section	.note.nv.tkinfo,"",@"SHT_NOTE"
	.sectionflags	@"SHF_NOTE_NV_TKINFO"
	.tkinfo
        /*0018*/ 	.word	0x00000002
        /*0030*/ 	.string	""
        /*0030*/ 	.string	"ptxas"
        /*0030*/ 	.string	"Cuda compilation tools, release 13.0, V13.0.88"
        /*0030*/ 	.string	"Build cuda_13.0.r13.0/compiler.36424714_0"
        /*0030*/ 	.string	"-arch sm_100 -m 64 "



//--------------------- .note.nv.cuinfo           --------------------------
	.section	.note.nv.cuinfo,"",@"SHT_NOTE"
	.sectionflags	@"SHF_NOTE_NV_CUINFO"
        /*0018*/ 	.short	0x0002
        /*001a*/ 	.short	0x0064
        /*001c*/ 	.short	0x0082
	.zero		2


//--------------------- .nv.info                  --------------------------
	.section	.nv.info,"",@"SHT_CUDA_INFO"
	.align	4


	//----- nvinfo : EIATTR_REGCOUNT
	.align		4
        /*0000*/ 	.byte	0x04, 0x2f
        /*0002*/ 	.short	(.L_1 - .L_0)
	.align		4
.L_0:
        /*0004*/ 	.word	index@(_Z7physicsiiPKfPfS1_)
        /*0008*/ 	.word	0x0000002e


	//----- nvinfo : EIATTR_FRAME_SIZE
	.align		4
.L_1:
        /*000c*/ 	.byte	0x04, 0x11
        /*000e*/ 	.short	(.L_3 - .L_2)
	.align		4
.L_2:
        /*0010*/ 	.word	index@($_Z7physicsiiPKfPfS1_$__internal_accurate_pow)
        /*0014*/ 	.word	0x00000000


	//----- nvinfo : EIATTR_FRAME_SIZE
	.align		4
.L_3:
        /*0018*/ 	.byte	0x04, 0x11
        /*001a*/ 	.short	(.L_5 - .L_4)
	.align		4
.L_4:
        /*001c*/ 	.word	index@($__internal_2_$__cuda_sm3x_div_rn_noftz_f32_slowpath)
        /*0020*/ 	.word	0x00000000


	//----- nvinfo : EIATTR_FRAME_SIZE
	.align		4
.L_5:
        /*0024*/ 	.byte	0x04, 0x11
        /*0026*/ 	.short	(.L_7 - .L_6)
	.align		4
.L_6:
        /*0028*/ 	.word	index@($__internal_1_$__cuda_sm20_sqrt_rn_f32_slowpath)
        /*002c*/ 	.word	0x00000000


	//----- nvinfo : EIATTR_FRAME_SIZE
	.align		4
.L_7:
        /*0030*/ 	.byte	0x04, 0x11
        /*0032*/ 	.short	(.L_9 - .L_8)
	.align		4
.L_8:
        /*0034*/ 	.word	index@($__internal_0_$__cuda_sm20_div_rn_f64_full)
        /*0038*/ 	.word	0x00000000


	//----- nvinfo : EIATTR_FRAME_SIZE
	.align		4
.L_9:
        /*003c*/ 	.byte	0x04, 0x11
        /*003e*/ 	.short	(.L_11 - .L_10)
	.align		4
.L_10:
        /*0040*/ 	.word	index@(_Z7physicsiiPKfPfS1_)
        /*0044*/ 	.word	0x00000000


	//----- nvinfo : EIATTR_MIN_STACK_SIZE
	.align		4
.L_11:
        /*0048*/ 	.byte	0x04, 0x12
        /*004a*/ 	.short	(.L_13 - .L_12)
	.align		4
.L_12:
        /*004c*/ 	.word	index@(_Z7physicsiiPKfPfS1_)
        /*0050*/ 	.word	0x00000000
.L_13:


//--------------------- .nv.compat                --------------------------
	.section	.nv.compat,"",@"SHT_CUDA_COMPAT_INFO"
	.align	4
        /*0000*/ 	.byte	0x02, 0x09, 0x00, 0x00, 0x02, 0x02, 0x01, 0x00, 0x02, 0x05, 0x05, 0x00, 0x03, 0x07, 0x01, 0x01
        /*0010*/ 	.byte	0x02, 0x03, 0x00, 0x00, 0x02, 0x06, 0x01, 0x00, 0x04, 0x0b, 0x08, 0x00, 0x01, 0x00, 0x00, 0x00
        /*0020*/ 	.byte	0x00, 0x00, 0x00, 0x00


//--------------------- .nv.info._Z7physicsiiPKfPfS1_ --------------------------
	.section	.nv.info._Z7physicsiiPKfPfS1_,"",@"SHT_CUDA_INFO"
	.sectionflags	@""
	.align	4


	//----- nvinfo : EIATTR_CUDA_API_VERSION
	.align		4
        /*0000*/ 	.byte	0x04, 0x37
        /*0002*/ 	.short	(.L_15 - .L_14)
.L_14:
        /*0004*/ 	.word	0x00000082


	//----- nvinfo : EIATTR_KPARAM_INFO
	.align		4
.L_15:
        /*0008*/ 	.byte	0x04, 0x17
        /*000a*/ 	.short	(.L_17 - .L_16)
.L_16:
        /*000c*/ 	.word	0x00000000
        /*0010*/ 	.short	0x0004
        /*0012*/ 	.short	0x0018
        /*0014*/ 	.byte	0x00, 0xf5, 0x21, 0x00


	//----- nvinfo : EIATTR_KPARAM_INFO
	.align		4
.L_17:
        /*0018*/ 	.byte	0x04, 0x17
        /*001a*/ 	.short	(.L_19 - .L_18)
.L_18:
        /*001c*/ 	.word	0x00000000
        /*0020*/ 	.short	0x0003
        /*0022*/ 	.short	0x0010
        /*0024*/ 	.byte	0x00, 0xf5, 0x21, 0x00


	//----- nvinfo : EIATTR_KPARAM_INFO
	.align		4
.L_19:
        /*0028*/ 	.byte	0x04, 0x17
        /*002a*/ 	.short	(.L_21 - .L_20)
.L_20:
        /*002c*/ 	.word	0x00000000
        /*0030*/ 	.short	0x0002
        /*0032*/ 	.short	0x0008
        /*0034*/ 	.byte	0x00, 0xf5, 0x21, 0x00


	//----- nvinfo : EIATTR_KPARAM_INFO
	.align		4
.L_21:
        /*0038*/ 	.byte	0x04, 0x17
        /*003a*/ 	.short	(.L_23 - .L_22)
.L_22:
        /*003c*/ 	.word	0x00000000
        /*0040*/ 	.short	0x0001
        /*0042*/ 	.short	0x0004
        /*0044*/ 	.byte	0x00, 0xf0, 0x11, 0x00


	//----- nvinfo : EIATTR_KPARAM_INFO
	.align		4
.L_23:
        /*0048*/ 	.byte	0x04, 0x17
        /*004a*/ 	.short	(.L_25 - .L_24)
.L_24:
        /*004c*/ 	.word	0x00000000
        /*0050*/ 	.short	0x0000
        /*0052*/ 	.short	0x0000
        /*0054*/ 	.byte	0x00, 0xf0, 0x11, 0x00


	//----- nvinfo : EIATTR_SPARSE_MMA_MASK
	.align		4
.L_25:
        /*0058*/ 	.byte	0x03, 0x50
        /*005a*/ 	.short	0x0000


	//----- nvinfo : EIATTR_MAXREG_COUNT
	.align		4
        /*005c*/ 	.byte	0x03, 0x1b
        /*005e*/ 	.short	0x00ff


	//----- nvinfo : EIATTR_MERCURY_ISA_VERSION
	.align		4
        /*0060*/ 	.byte	0x03, 0x5f
        /*0062*/ 	.short	0x0101


	//----- nvinfo : EIATTR_VRC_CTA_INIT_COUNT
	.align		4
        /*0064*/ 	.byte	0x02, 0x4a
	.zero		1
	.zero		1


	//----- nvinfo : EIATTR_EXIT_INSTR_OFFSETS
	.align		4
        /*0068*/ 	.byte	0x04, 0x1c
        /*006a*/ 	.short	(.L_27 - .L_26)


	//   ....[0]....
.L_26:
        /*006c*/ 	.word	0x00000070


	//   ....[1]....
        /*0070*/ 	.word	0x00001e90


	//----- nvinfo : EIATTR_CRS_STACK_SIZE
	.align		4
.L_27:
        /*0074*/ 	.byte	0x04, 0x1e
        /*0076*/ 	.short	(.L_29 - .L_28)
.L_28:
        /*0078*/ 	.word	0x00000000


	//----- nvinfo : EIATTR_CBANK_PARAM_SIZE
	.align		4
.L_29:
        /*007c*/ 	.byte	0x03, 0x19
        /*007e*/ 	.short	0x0020


	//----- nvinfo : EIATTR_PARAM_CBANK
	.align		4
        /*0080*/ 	.byte	0x04, 0x0a
        /*0082*/ 	.short	(.L_31 - .L_30)
	.align		4
.L_30:
        /*0084*/ 	.word	index@(.nv.constant0._Z7physicsiiPKfPfS1_)
        /*0088*/ 	.short	0x0380
        /*008a*/ 	.short	0x0020


	//----- nvinfo : EIATTR_SW_WAR
	.align		4
.L_31:
        /*008c*/ 	.byte	0x04, 0x36
        /*008e*/ 	.short	(.L_33 - .L_32)
.L_32:
        /*0090*/ 	.word	0x00000008
.L_33:


//--------------------- .nv.callgraph             --------------------------
	.section	.nv.callgraph,"",@"SHT_CUDA_CALLGRAPH"
	.align	4
	.sectionentsize	8
	.align		4
        /*0000*/ 	.word	0x00000000
	.align		4
        /*0004*/ 	.word	0xffffffff
	.align		4
        /*0008*/ 	.word	0x00000000
	.align		4
        /*000c*/ 	.word	0xfffffffe
	.align		4
        /*0010*/ 	.word	0x00000000
	.align		4
        /*0014*/ 	.word	0xfffffffd
	.align		4
        /*0018*/ 	.word	0x00000000
	.align		4
        /*001c*/ 	.word	0xfffffffc


//--------------------- .text._Z7physicsiiPKfPfS1_ --------------------------
	.section	.text._Z7physicsiiPKfPfS1_,"ax",@progbits
	.align	128
        .global         _Z7physicsiiPKfPfS1_
        .type           _Z7physicsiiPKfPfS1_,@function
        .size           _Z7physicsiiPKfPfS1_,(.L_x_61 - _Z7physicsiiPKfPfS1_)
        .other          _Z7physicsiiPKfPfS1_,@"STO_CUDA_ENTRY STV_DEFAULT"
_Z7physicsiiPKfPfS1_:
.text._Z7physicsiiPKfPfS1_:
[----:B------:R-:W-:Y:S01]  /*0000*/  LDC R1, c[0x0][0x37c] ;  /* 0x0000df00ff017b82 */ /* 0x000fe20000000800 */
[----:B------:R-:W0:Y:S07]  /*0010*/  S2R R3, SR_TID.X ;  /* 0x0000000000037919 */ /* 0x000e2e0000002100 */
[----:B------:R-:W0:Y:S01]  /*0020*/  S2UR UR5, SR_CTAID.X ;  /* 0x00000000000579c3 */ /* 0x000e220000002500 */
[----:B------:R-:W1:Y:S07]  /*0030*/  LDCU UR4, c[0x0][0x380] ;  /* 0x00007000ff0477ac */ /* 0x000e6e0008000800 */
[----:B------:R-:W0:Y:S02]  /*0040*/  LDC R2, c[0x0][0x360] ;  /* 0x0000d800ff027b82 */ /* 0x000e240000000800 */
[----:B0-----:R-:W-:-:S05]  /*0050*/  IMAD R2, R2, UR5, R3 ;  /* 0x0000000502027c24 */ /* 0x001fca000f8e0203 */
[----:B-1----:R-:W-:-:S13]  /*0060*/  ISETP.GE.AND P0, PT, R2, UR4, PT ;  /* 0x0000000402007c0c */ /* 0x002fda000bf06270 */
[----:B------:R-:W-:Y:S05]  /*0070*/  @P0 EXIT ;  /* 0x000000000000094d */ /* 0x000fea0003800000 */
[----:B------:R-:W-:Y:S01]  /*0080*/  UISETP.GE.AND UP0, UPT, UR4, 0x1, UPT ;  /* 0x000000010400788c */ /* 0x000fe2000bf06270 */
[----:B------:R-:W-:Y:S01]  /*0090*/  IMAD.MOV.U32 R3, RZ, RZ, RZ ;  /* 0x000000ffff037224 */ /* 0x000fe200078e00ff */
[----:B------:R-:W-:Y:S01]  /*00a0*/  CS2R R4, SRZ ;  /* 0x0000000000047805 */ /* 0x000fe2000001ff00 */
[----:B------:R-:W0:Y:S06]  /*00b0*/  LDCU.64 UR6, c[0x0][0x358] ;  /* 0x00006b00ff0677ac */ /* 0x000e2c0008000a00 */
[----:B------:R-:W-:Y:S05]  /*00c0*/  BRA.U !UP0, `(.L_x_0) ;  /* 0x0000000908dc7547 */ /* 0x000fea000b800000 */
[----:B------:R-:W1:Y:S01]  /*00d0*/  LDC.64 R10, c[0x0][0x388] ;  /* 0x0000e200ff0a7b82 */ /* 0x000e620000000a00 */
[----:B------:R-:W-:Y:S02]  /*00e0*/  HFMA2 R3, -RZ, RZ, 0, 0 ;  /* 0x00000000ff037431 */ /* 0x000fe400000001ff */
[----:B------:R-:W-:Y:S01]  /*00f0*/  IMAD.MOV R6, RZ, RZ, -R2 ;  /* 0x000000ffff067224 */ /* 0x000fe200078e0a02 */
[----:B------:R-:W-:Y:S01]  /*0100*/  CS2R R4, SRZ ;  /* 0x0000000000047805 */ /* 0x000fe2000001ff00 */
[----:B------:R-:W-:Y:S01]  /*0110*/  IMAD.MOV.U32 R7, RZ, RZ, RZ ;  /* 0x000000ffff077224 */ /* 0x000fe200078e00ff */
[----:B------:R-:W-:-:S12]  /*0120*/  UIADD3 UR4, UPT, UPT, -UR4, URZ, URZ ;  /* 0x000000ff04047290 */ /* 0x000fd8000fffe1ff */
.L_x_16:
[----:B------:R-:W-:Y:S01]  /*0130*/  ISETP.NE.AND P0, PT, R6, RZ, PT ;  /* 0x000000ff0600720c */ /* 0x000fe20003f05270 */
[----:B------:R-:W-:Y:S01]  /*0140*/  UIADD3 UR4, UPT, UPT, UR4, 0x1, URZ ;  /* 0x0000000104047890 */ /* 0x000fe2000fffe0ff */
[----:B------:R-:W-:Y:S03]  /*0150*/  BSSY.RECONVERGENT B0, `(.L_x_1) ;  /* 0x00000ab000007945 */ /* 0x000fe60003800200 */
[----:B------:R-:W-:-:S08]  /*0160*/  UISETP.NE.AND UP0, UPT, UR4, URZ, UPT ;  /* 0x000000ff0400728c */ /* 0x000fd0000bf05270 */
[----:B------:R-:W-:Y:S05]  /*0170*/  @!P0 BRA `(.L_x_2) ;  /* 0x0000000800a08947 */ /* 0x000fea0003800000 */
[----:B------:R-:W-:Y:S02]  /*0180*/  IMAD.SHL.U32 R21, R2, 0x8, RZ ;  /* 0x0000000802157824 */ /* 0x000fe400078e00ff */
[----:B-1----:R-:W-:-:S04]  /*0190*/  IMAD.WIDE.U32 R18, R7, 0x4, R10 ;  /* 0x0000000407127825 */ /* 0x002fc800078e000a */
[----:B------:R-:W-:Y:S01]  /*01a0*/  IMAD.WIDE R20, R21, 0x4, R10 ;  /* 0x0000000415147825 */ /* 0x000fe200078e020a */
[----:B0-----:R-:W2:Y:S04]  /*01b0*/  LDG.E R8, desc[UR6][R18.64+0x4] ;  /* 0x0000040612087981 */ /* 0x001ea8000c1e1900 */
[----:B------:R-:W2:Y:S04]  /*01c0*/  LDG.E R13, desc[UR6][R20.64+0x4] ;  /* 0x00000406140d7981 */ /* 0x000ea8000c1e1900 */
[----:B------:R-:W3:Y:S04]  /*01d0*/  LDG.E R0, desc[UR6][R18.64] ;  /* 0x0000000612007981 */ /* 0x000ee8000c1e1900 */
[----:B------:R-:W3:Y:S04]  /*01e0*/  LDG.E R17, desc[UR6][R20.64] ;  /* 0x0000000614117981 */ /* 0x000ee8000c1e1900 */
[----:B------:R-:W4:Y:S04]  /*01f0*/  LDG.E R12, desc[UR6][R18.64+0x8] ;  /* 0x00000806120c7981 */ /* 0x000f28000c1e1900 */
[----:B------:R-:W4:Y:S01]  /*0200*/  LDG.E R15, desc[UR6][R20.64+0x8] ;  /* 0x00000806140f7981 */ /* 0x000f22000c1e1900 */
[----:B------:R-:W-:Y:S01]  /*0210*/  BSSY.RECONVERGENT B1, `(.L_x_3) ;  /* 0x0000014000017945 */ /* 0x000fe20003800200 */
[----:B--2---:R-:W-:Y:S01]  /*0220*/  FADD R13, -R13, R8 ;  /* 0x000000080d0d7221 */ /* 0x004fe20000000100 */
[----:B---3--:R-:W-:-:S03]  /*0230*/  FADD R17, -R17, R0 ;  /* 0x0000000011117221 */ /* 0x008fc60000000100 */
[----:B------:R-:W-:-:S04]  /*0240*/  FMUL R0, R13, R13 ;  /* 0x0000000d0d007220 */ /* 0x000fc80000400000 */
[----:B------:R-:W-:Y:S01]  /*0250*/  FFMA R0, R17, R17, R0 ;  /* 0x0000001111007223 */ /* 0x000fe20000000000 */
[----:B----4-:R-:W-:-:S04]  /*0260*/  FADD R15, -R15, R12 ;  /* 0x0000000c0f0f7221 */ /* 0x010fc80000000100 */
[----:B------:R-:W-:-:S04]  /*0270*/  FFMA R9, R15, R15, R0 ;  /* 0x0000000f0f097223 */ /* 0x000fc80000000000 */
[----:B------:R-:W-:Y:S01]  /*0280*/  VIADD R0, R9, 0xf3000000 ;  /* 0xf300000009007836 */ /* 0x000fe20000000000 */
[----:B------:R0:W1:Y:S04]  /*0290*/  MUFU.RSQ R12, R9 ;  /* 0x00000009000c7308 */ /* 0x0000680000001400 */
[----:B------:R-:W-:-:S13]  /*02a0*/  ISETP.GT.U32.AND P0, PT, R0, 0x727fffff, PT ;  /* 0x727fffff0000780c */ /* 0x000fda0003f04070 */
[----:B01----:R-:W-:Y:S05]  /*02b0*/  @!P0 BRA `(.L_x_4) ;  /* 0x0000000000148947 */ /* 0x003fea0003800000 */
[----:B------:R-:W-:Y:S01]  /*02c0*/  IMAD.MOV.U32 R0, RZ, RZ, R9 ;  /* 0x000000ffff007224 */ /* 0x000fe200078e0009 */
[----:B------:R-:W-:-:S07]  /*02d0*/  MOV R22, 0x2f0 ;  /* 0x000002f000167802 */ /* 0x000fce0000000f00 */
[----:B------:R-:W-:Y:S05]  /*02e0*/  CALL.REL.NOINC `($__internal_1_$__cuda_sm20_sqrt_rn_f32_slowpath) ;  /* 0x0000002000687944 */ /* 0x000fea0003c00000 */
[----:B------:R-:W-:Y:S01]  /*02f0*/  MOV R8, R14 ;  /* 0x0000000e00087202 */ /* 0x000fe20000000f00 */
[----:B------:R-:W-:Y:S06]  /*0300*/  BRA `(.L_x_5) ;  /* 0x0000000000107947 */ /* 0x000fec0003800000 */
.L_x_4:
[----:B------:R-:W-:Y:S01]  /*0310*/  FMUL.FTZ R8, R9, R12 ;  /* 0x0000000c09087220 */ /* 0x000fe20000410000 */
[----:B------:R-:W-:-:S03]  /*0320*/  FMUL.FTZ R0, R12, 0.5 ;  /* 0x3f0000000c007820 */ /* 0x000fc60000410000 */
[----:B------:R-:W-:-:S04]  /*0330*/  FFMA R9, -R8, R8, R9 ;  /* 0x0000000808097223 */ /* 0x000fc80000000109 */
[----:B------:R-:W-:-:S07]  /*0340*/  FFMA R8, R9, R0, R8 ;  /* 0x0000000009087223 */ /* 0x000fce0000000008 */
.L_x_5:
[----:B------:R-:W-:Y:S05]  /*0350*/  BSYNC.RECONVERGENT B1 ;  /* 0x0000000000017941 */ /* 0x000fea0003800200 */
.L_x_3:
[----:B------:R0:W5:Y:S04]  /*0360*/  LDG.E R12, desc[UR6][R20.64+0x18] ;  /* 0x00001806140c7981 */ /* 0x000168000c1e1900 */
[----:B------:R0:W5:Y:S04]  /*0370*/  LDG.E R9, desc[UR6][R20.64+0x1c] ;  /* 0x00001c0614097981 */ /* 0x000168000c1e1900 */
[----:B------:R0:W5:Y:S04]  /*0380*/  LDG.E R14, desc[UR6][R18.64+0x18] ;  /* 0x00001806120e7981 */ /* 0x000168000c1e1900 */
[----:B------:R0:W5:Y:S01]  /*0390*/  LDG.E R36, desc[UR6][R18.64+0x1c] ;  /* 0x00001c0612247981 */ /* 0x000162000c1e1900 */
[----:B------:R-:W1:Y:S01]  /*03a0*/  MUFU.RCP R23, R8 ;  /* 0x0000000800177308 */ /* 0x000e620000001000 */
[----:B------:R-:W-:Y:S07]  /*03b0*/  BSSY.RECONVERGENT B1, `(.L_x_6) ;  /* 0x000000c000017945 */ /* 0x000fee0003800200 */
[----:B------:R-:W2:Y:S01]  /*03c0*/  FCHK P0, R17, R8 ;  /* 0x0000000811007302 */ /* 0x000ea20000000000 */
[----:B-1----:R-:W-:-:S04]  /*03d0*/  FFMA R0, R23, -R8, 1 ;  /* 0x3f80000017007423 */ /* 0x002fc80000000808 */
[----:B------:R-:W-:-:S04]  /*03e0*/  FFMA R0, R23, R0, R23 ;  /* 0x0000000017007223 */ /* 0x000fc80000000017 */
[----:B------:R-:W-:-:S04]  /*03f0*/  FFMA R37, R17, R0, RZ ;  /* 0x0000000011257223 */ /* 0x000fc800000000ff */
[----:B------:R-:W-:-:S04]  /*0400*/  FFMA R16, R37, -R8, R17 ;  /* 0x8000000825107223 */ /* 0x000fc80000000011 */
[----:B------:R-:W-:Y:S01]  /*0410*/  FFMA R37, R0, R16, R37 ;  /* 0x0000001000257223 */ /* 0x000fe20000000025 */
[----:B0-2---:R-:W-:Y:S06]  /*0420*/  @!P0 BRA `(.L_x_7) ;  /* 0x0000000000108947 */ /* 0x005fec0003800000 */
[----:B------:R-:W-:Y:S01]  /*0430*/  IMAD.MOV.U32 R0, RZ, RZ, R8 ;  /* 0x000000ffff007224 */ /* 0x000fe200078e0008 */
[----:B------:R-:W-:-:S07]  /*0440*/  MOV R16, 0x460 ;  /* 0x0000046000107802 */ /* 0x000fce0000000f00 */
[----:B-----5:R-:W-:Y:S05]  /*0450*/  CALL.REL.NOINC `($__internal_2_$__cuda_sm3x_div_rn_noftz_f32_slowpath) ;  /* 0x0000002000647944 */ /* 0x020fea0003c00000 */
[----:B------:R-:W-:-:S07]  /*0460*/  IMAD.MOV.U32 R37, RZ, RZ, R0 ;  /* 0x000000ffff257224 */ /* 0x000fce00078e0000 */
.L_x_7:
[----:B------:R-:W-:Y:S05]  /*0470*/  BSYNC.RECONVERGENT B1 ;  /* 0x0000000000017941 */ /* 0x000fea0003800200 */
.L_x_6:
[----:B------:R-:W0:Y:S01]  /*0480*/  MUFU.RCP R17, R8 ;  /* 0x0000000800117308 */ /* 0x000e220000001000 */
[----:B------:R-:W-:Y:S07]  /*0490*/  BSSY.RECONVERGENT B1, `(.L_x_8) ;  /* 0x000000d000017945 */ /* 0x000fee0003800200 */
[----:B------:R-:W1:Y:S01]  /*04a0*/  FCHK P0, R13, R8 ;  /* 0x000000080d007302 */ /* 0x000e620000000000 */
[----:B0-----:R-:W-:-:S04]  /*04b0*/  FFMA R0, R17, -R8, 1 ;  /* 0x3f80000011007423 */ /* 0x001fc80000000808 */
[----:B------:R-:W-:-:S04]  /*04c0*/  FFMA R19, R17, R0, R17 ;  /* 0x0000000011137223 */ /* 0x000fc80000000011 */
[----:B------:R-:W-:-:S04]  /*04d0*/  FFMA R38, R13, R19, RZ ;  /* 0x000000130d267223 */ /* 0x000fc800000000ff */
[----:B------:R-:W-:-:S04]  /*04e0*/  FFMA R17, R38, -R8, R13 ;  /* 0x8000000826117223 */ /* 0x000fc8000000000d */
[----:B------:R-:W-:Y:S01]  /*04f0*/  FFMA R38, R19, R17, R38 ;  /* 0x0000001113267223 */ /* 0x000fe20000000026 */
[----:B-1----:R-:W-:Y:S06]  /*0500*/  @!P0 BRA `(.L_x_9) ;  /* 0x0000000000148947 */ /* 0x002fec0003800000 */
[----:B------:R-:W-:Y:S01]  /*0510*/  IMAD.MOV.U32 R17, RZ, RZ, R13 ;  /* 0x000000ffff117224 */ /* 0x000fe200078e000d */
[----:B------:R-:W-:Y:S02]  /*0520*/  MOV R0, R8 ;  /* 0x0000000800007202 */ /* 0x000fe40000000f00 */
[----:B------:R-:W-:-:S07]  /*0530*/  MOV R16, 0x550 ;  /* 0x0000055000107802 */ /* 0x000fce0000000f00 */
[----:B-----5:R-:W-:Y:S05]  /*0540*/  CALL.REL.NOINC `($__internal_2_$__cuda_sm3x_div_rn_noftz_f32_slowpath) ;  /* 0x0000002000287944 */ /* 0x020fea0003c00000 */
[----:B------:R-:W-:-:S07]  /*0550*/  IMAD.MOV.U32 R38, RZ, RZ, R0 ;  /* 0x000000ffff267224 */ /* 0x000fce00078e0000 */
.L_x_9:
[----:B------:R-:W-:Y:S05]  /*0560*/  BSYNC.RECONVERGENT B1 ;  /* 0x0000000000017941 */ /* 0x000fea0003800200 */
.L_x_8:
        /* <DEDUP_REMOVED lines=10> */
[----:B------:R-:W-:Y:S01]  /*0610*/  MOV R16, 0x640 ;  /* 0x0000064000107802 */ /* 0x000fe20000000f00 */
[----:B------:R-:W-:-:S07]  /*0620*/  IMAD.MOV.U32 R0, RZ, RZ, R8 ;  /* 0x000000ffff007224 */ /* 0x000fce00078e0008 */
[----:B-----5:R-:W-:Y:S05]  /*0630*/  CALL.REL.NOINC `($__internal_2_$__cuda_sm3x_div_rn_noftz_f32_slowpath) ;  /* 0x0000001c00ec7944 */ /* 0x020fea0003c00000 */
[----:B------:R-:W-:-:S07]  /*0640*/  MOV R39, R0 ;  /* 0x0000000000277202 */ /* 0x000fce0000000f00 */
.L_x_11:
[----:B------:R-:W-:Y:S05]  /*0650*/  BSYNC.RECONVERGENT B1 ;  /* 0x0000000000017941 */ /* 0x000fea0003800200 */
.L_x_10:
[----:B-----5:R-:W-:Y:S01]  /*0660*/  FMUL R15, R12, -0.20000000298023223877 ;  /* 0xbe4ccccd0c0f7820 */ /* 0x020fe20000400000 */
[----:B------:R-:W-:Y:S01]  /*0670*/  FMNMX R16, R8, 1, !PT ;  /* 0x3f80000008107809 */ /* 0x000fe20007800000 */
[----:B------:R-:W-:Y:S01]  /*0680*/  BSSY.RECONVERGENT B1, `(.L_x_12) ;  /* 0x000000a000017945 */ /* 0x000fe20003800200 */
[----:B------:R-:W-:Y:S02]  /*0690*/  IMAD.MOV.U32 R40, RZ, RZ, RZ ;  /* 0x000000ffff287224 */ /* 0x000fe400078e00ff */
[----:B------:R-:W-:Y:S01]  /*06a0*/  FMUL R14, R14, R15 ;  /* 0x0000000f0e0e7220 */ /* 0x000fe20000400000 */
[----:B------:R-:W0:Y:S01]  /*06b0*/  F2F.F64.F32 R12, R16 ;  /* 0x00000010000c7310 */ /* 0x000e220000201800 */
[----:B------:R-:W-:Y:S01]  /*06c0*/  IMAD.MOV.U32 R41, RZ, RZ, -0x3fd40000 ;  /* 0xc02c0000ff297424 */ /* 0x000fe200078e00ff */
[----:B------:R-:W-:-:S06]  /*06d0*/  MOV R0, 0x720 ;  /* 0x0000072000007802 */ /* 0x000fcc0000000f00 */
[----:B------:R-:W1:Y:S01]  /*06e0*/  F2F.F64.F32 R14, R14 ;  /* 0x0000000e000e7310 */ /* 0x000e620000201800 */
[----:B0-----:R-:W-:Y:S01]  /*06f0*/  IMAD.MOV.U32 R42, RZ, RZ, R12 ;  /* 0x000000ffff2a7224 */ /* 0x001fe200078e000c */
[----:B------:R-:W-:-:S07]  /*0700*/  MOV R43, R13 ;  /* 0x0000000d002b7202 */ /* 0x000fce0000000f00 */
[----:B-1----:R-:W-:Y:S05]  /*0710*/  CALL.REL.NOINC `($_Z7physicsiiPKfPfS1_$__internal_accurate_pow) ;  /* 0x00000024004c7944 */ /* 0x002fea0003c00000 */
[----:B------:R-:W-:Y:S05]  /*0720*/  BSYNC.RECONVERGENT B1 ;  /* 0x0000000000017941 */ /* 0x000fea0003800200 */
.L_x_12:
[----:B------:R-:W-:Y:S01]  /*0730*/  DADD R18, R12, -14 ;  /* 0xc02c00000c127429 */ /* 0x000fe20000000000 */
[----:B------:R-:W-:Y:S01]  /*0740*/  FSETP.NEU.AND P0, PT, R16, +INF , PT ;  /* 0x7f8000001000780b */ /* 0x000fe20003f0d000 */
[----:B------:R-:W-:Y:S01]  /*0750*/  BSSY.RECONVERGENT B1, `(.L_x_13) ;  /* 0x000000d000017945 */ /* 0x000fe20003800200 */
[----:B------:R-:W-:Y:S01]  /*0760*/  IMAD.MOV.U32 R42, RZ, RZ, R12 ;  /* 0x000000ffff2a7224 */ /* 0x000fe200078e000c */
[----:B------:R-:W-:Y:S01]  /*0770*/  MOV R41, 0xc0200000 ;  /* 0xc020000000297802 */ /* 0x000fe20000000f00 */
[----:B------:R-:W-:Y:S01]  /*0780*/  IMAD.MOV.U32 R43, RZ, RZ, R13 ;  /* 0x000000ffff2b7224 */ /* 0x000fe200078e000d */
[----:B------:R-:W-:-:S04]  /*0790*/  MOV R0, 0x820 ;  /* 0x0000082000007802 */ /* 0x000fc80000000f00 */
[----:B------:R-:W-:-:S04]  /*07a0*/  LOP3.LUT R18, R19, 0x7ff00000, RZ, 0xc0, !PT ;  /* 0x7ff0000013127812 */ /* 0x000fc800078ec0ff */
[----:B------:R-:W-:-:S04]  /*07b0*/  ISETP.NE.AND P1, PT, R18, 0x7ff00000, PT ;  /* 0x7ff000001200780c */ /* 0x000fc80003f25270 */
[----:B------:R-:W-:Y:S02]  /*07c0*/  FSEL R17, R20, RZ, P1 ;  /* 0x000000ff14117208 */ /* 0x000fe40000800000 */
[----:B------:R-:W-:Y:S02]  /*07d0*/  FSEL R19, R24, RZ, P1 ;  /* 0x000000ff18137208 */ /* 0x000fe40000800000 */
[----:B------:R-:W-:Y:S02]  /*07e0*/  FSETP.NEU.AND P1, PT, R16, 1, PT ;  /* 0x3f8000001000780b */ /* 0x000fe40003f2d000 */
[----:B------:R-:W-:Y:S02]  /*07f0*/  FSEL R16, R17, R20, !P0 ;  /* 0x0000001411107208 */ /* 0x000fe40004000000 */
[----:B------:R-:W-:-:S09]  /*0800*/  FSEL R17, R19, R24, !P0 ;  /* 0x0000001813117208 */ /* 0x000fd20004000000 */
[----:B------:R-:W-:Y:S05]  /*0810*/  CALL.REL.NOINC `($_Z7physicsiiPKfPfS1_$__internal_accurate_pow) ;  /* 0x00000024000c7944 */ /* 0x000fea0003c00000 */
[----:B------:R-:W-:Y:S05]  /*0820*/  BSYNC.RECONVERGENT B1 ;  /* 0x0000000000017941 */ /* 0x000fea0003800200 */
.L_x_13:
[----:B------:R-:W-:Y:S01]  /*0830*/  DADD R12, R12, -8 ;  /* 0xc02000000c0c7429 */ /* 0x000fe20000000000 */
[----:B------:R-:W-:Y:S01]  /*0840*/  FMUL R0, R8, R8 ;  /* 0x0000000808007220 */ /* 0x000fe20000400000 */
[----:B------:R-:W-:Y:S01]  /*0850*/  FMUL R9, R9, -0.0099999997764825820923 ;  /* 0xbc23d70a09097820 */ /* 0x000fe20000400000 */
[----:B------:R-:W-:Y:S03]  /*0860*/  BSSY.RECONVERGENT B1, `(.L_x_14) ;  /* 0x0000021000017945 */ /* 0x000fe60003800200 */
[----:B------:R-:W-:-:S04]  /*0870*/  FMNMX R28, R0, 1, PT ;  /* 0x3f800000001c7809 */ /* 0x000fc80003800000 */
[----:B------:R-:W-:Y:S01]  /*0880*/  LOP3.LUT R12, R13, 0x7ff00000, RZ, 0xc0, !PT ;  /* 0x7ff000000d0c7812 */ /* 0x000fe200078ec0ff */
[----:B------:R-:W0:Y:S03]  /*0890*/  MUFU.RCP R0, R28 ;  /* 0x0000001c00007308 */ /* 0x000e260000001000 */
[----:B------:R-:W-:-:S04]  /*08a0*/  ISETP.NE.AND P2, PT, R12, 0x7ff00000, PT ;  /* 0x7ff000000c00780c */ /* 0x000fc80003f45270 */
[----:B------:R-:W-:Y:S02]  /*08b0*/  FSEL R13, R20, RZ, P2 ;  /* 0x000000ff140d7208 */ /* 0x000fe40001000000 */
[----:B------:R-:W-:Y:S02]  /*08c0*/  FSEL R19, R24, RZ, P2 ;  /* 0x000000ff18137208 */ /* 0x000fe40001000000 */
[----:B------:R-:W-:Y:S02]  /*08d0*/  FSEL R12, R13, R20, !P0 ;  /* 0x000000140d0c7208 */ /* 0x000fe40004000000 */
[----:B------:R-:W-:Y:S02]  /*08e0*/  FSEL R13, R19, R24, !P0 ;  /* 0x00000018130d7208 */ /* 0x000fe40004000000 */
[----:B------:R-:W-:Y:S01]  /*08f0*/  F2F.F64.F32 R18, R38 ;  /* 0x0000002600127310 */ /* 0x000fe20000201800 */
[----:B0-----:R-:W-:-:S03]  /*0900*/  FFMA R29, -R28, R0, 1 ;  /* 0x3f8000001c1d7423 */ /* 0x001fc60000000100 */
[----:B------:R-:W-:Y:S01]  /*0910*/  DADD R16, R16, -R12 ;  /* 0x0000000010107229 */ /* 0x000fe2000000080c */
[----:B------:R-:W-:-:S03]  /*0920*/  FFMA R0, R0, R29, R0 ;  /* 0x0000001d00007223 */ /* 0x000fc60000000000 */
[----:B------:R-:W0:Y:S06]  /*0930*/  F2F.F64.F32 R12, R37 ;  /* 0x00000025000c7310 */ /* 0x000e2c0000201800 */
[----:B------:R-:W-:Y:S02]  /*0940*/  FSEL R16, R16, RZ, P1 ;  /* 0x000000ff10107208 */ /* 0x000fe40000800000 */
[----:B------:R-:W-:-:S06]  /*0950*/  FSEL R17, R17, RZ, P1 ;  /* 0x000000ff11117208 */ /* 0x000fcc0000800000 */
[----:B------:R-:W-:Y:S01]  /*0960*/  DMUL R16, R14, R16 ;  /* 0x000000100e107228 */ /* 0x000fe20000000000 */
[----:B------:R-:W1:Y:S07]  /*0970*/  F2F.F64.F32 R14, R39 ;  /* 0x00000027000e7310 */ /* 0x000e6e0000201800 */
[C---:B0-----:R-:W-:Y:S02]  /*0980*/  DMUL R24, R16.reuse, R12 ;  /* 0x0000000c10187228 */ /* 0x041fe40000000000 */
[----:B------:R-:W-:-:S04]  /*0990*/  DMUL R26, R16, R18 ;  /* 0x00000012101a7228 */ /* 0x000fc80000000000 */
[----:B------:R0:W2:Y:S01]  /*09a0*/  F2F.F32.F64 R20, R24 ;  /* 0x0000001800147310 */ /* 0x0000a20000301000 */
[----:B-1----:R-:W-:Y:S01]  /*09b0*/  DMUL R22, R16, R14 ;  /* 0x0000000e10167228 */ /* 0x002fe20000000000 */
[----:B------:R-:W-:-:S06]  /*09c0*/  FMUL R17, R36, R9 ;  /* 0x0000000924117220 */ /* 0x000fcc0000400000 */
[----:B------:R0:W1:Y:S01]  /*09d0*/  F2F.F32.F64 R21, R26 ;  /* 0x0000001a00157310 */ /* 0x0000620000301000 */
[----:B------:R-:W-:-:S04]  /*09e0*/  FFMA R9, R17, R0, RZ ;  /* 0x0000000011097223 */ /* 0x000fc800000000ff */
[----:B------:R-:W-:-:S03]  /*09f0*/  FFMA R16, -R28, R9, R17 ;  /* 0x000000091c107223 */ /* 0x000fc60000000111 */
[----:B------:R-:W3:Y:S01]  /*0a00*/  FCHK P0, R17, R28 ;  /* 0x0000001c11007302 */ /* 0x000ee20000000000 */
[----:B------:R-:W-:-:S07]  /*0a10*/  FFMA R0, R0, R16, R9 ;  /* 0x0000001000007223 */ /* 0x000fce0000000009 */
[----:B------:R0:W4:Y:S01]  /*0a20*/  F2F.F32.F64 R22, R22 ;  /* 0x0000001600167310 */ /* 0x0001220000301000 */
[----:B-123--:R-:W-:Y:S05]  /*0a30*/  @!P0 BRA `(.L_x_15) ;  /* 0x00000000000c8947 */ /* 0x00efea0003800000 */
[----:B------:R-:W-:Y:S01]  /*0a40*/  IMAD.MOV.U32 R0, RZ, RZ, R28 ;  /* 0x000000ffff007224 */ /* 0x000fe200078e001c */
[----:B------:R-:W-:-:S07]  /*0a50*/  MOV R16, 0xa70 ;  /* 0x00000a7000107802 */ /* 0x000fce0000000f00 */
[----:B0---4-:R-:W-:Y:S05]  /*0a60*/  CALL.REL.NOINC `($__internal_2_$__cuda_sm3x_div_rn_noftz_f32_slowpath) ;  /* 0x0000001800e07944 */ /* 0x011fea0003c00000 */
.L_x_15:
[----:B------:R-:W-:Y:S05]  /*0a70*/  BSYNC.RECONVERGENT B1 ;  /* 0x0000000000017941 */ /* 0x000fea0003800200 */
.L_x_14:
[----:B------:R-:W-:Y:S01]  /*0a80*/  FSETP.GEU.AND P0, PT, R8, 1, PT ;  /* 0x3f8000000800780b */ /* 0x000fe20003f0e000 */
[C---:B------:R-:W-:Y:S01]  /*0a90*/  FMUL R37, R0.reuse, R37 ;  /* 0x0000002500257220 */ /* 0x040fe20000400000 */
[----:B0-----:R-:W-:Y:S01]  /*0aa0*/  MOV R23, RZ ;  /* 0x000000ff00177202 */ /* 0x001fe20000000f00 */
[C---:B------:R-:W-:Y:S01]  /*0ab0*/  FMUL R38, R0.reuse, R38 ;  /* 0x0000002600267220 */ /* 0x040fe20000400000 */
[----:B------:R-:W-:Y:S01]  /*0ac0*/  FMUL R39, R0, R39 ;  /* 0x0000002700277220 */ /* 0x000fe20000400000 */
[----:B------:R-:W-:Y:S02]  /*0ad0*/  FADD R20, R20, R37 ;  /* 0x0000002514147221 */ /* 0x000fe40000000000 */
[----:B------:R-:W-:-:S06]  /*0ae0*/  FADD R0, R21, R38 ;  /* 0x0000002615007221 */ /* 0x000fcc0000000000 */
[----:B------:R-:W0:Y:S02]  /*0af0*/  @!P0 F2F.F64.F32 R8, R8 ;  /* 0x0000000800088310 */ /* 0x000e240000201800 */
[----:B0-----:R-:W-:Y:S01]  /*0b00*/  @!P0 DADD R16, -R8, 1 ;  /* 0x3ff0000008108429 */ /* 0x001fe20000000100 */
[----:B------:R-:W-:-:S07]  /*0b10*/  IMAD.MOV.U32 R9, RZ, RZ, RZ ;  /* 0x000000ffff097224 */ /* 0x000fce00078e00ff */
[-C--:B------:R-:W-:Y:S02]  /*0b20*/  @!P0 DMUL R12, R12, R16.reuse ;  /* 0x000000100c0c8228 */ /* 0x080fe40000000000 */
[-C--:B------:R-:W-:Y:S02]  /*0b30*/  @!P0 DMUL R18, R18, R16.reuse ;  /* 0x0000001012128228 */ /* 0x080fe40000000000 */
[----:B------:R-:W-:Y:S01]  /*0b40*/  @!P0 DMUL R14, R14, R16 ;  /* 0x000000100e0e8228 */ /* 0x000fe20000000000 */
[----:B------:R-:W-:Y:S01]  /*0b50*/  IMAD.MOV.U32 R16, RZ, RZ, RZ ;  /* 0x000000ffff107224 */ /* 0x000fe200078e00ff */
[----:B------:R4:W0:Y:S08]  /*0b60*/  @!P0 F2F.F32.F64 R9, R12 ;  /* 0x0000000c00098310 */ /* 0x0008300000301000 */
[----:B------:R-:W1:Y:S01]  /*0b70*/  @!P0 F2F.F32.F64 R23, R18 ;  /* 0x0000001200178310 */ /* 0x000e620000301000 */
[----:B----4-:R-:W-:Y:S01]  /*0b80*/  FADD R13, R22, R39 ;  /* 0x00000027160d7221 */ /* 0x010fe20000000000 */
[----:B0-----:R-:W-:-:S06]  /*0b90*/  FADD R20, R20, -R9 ;  /* 0x8000000914147221 */ /* 0x001fcc0000000000 */
[----:B------:R-:W0:Y:S01]  /*0ba0*/  @!P0 F2F.F32.F64 R16, R14 ;  /* 0x0000000e00108310 */ /* 0x000e220000301000 */
[----:B------:R-:W-:Y:S01]  /*0bb0*/  FADD R3, R3, R20 ;  /* 0x0000001403037221 */ /* 0x000fe20000000000 */
[----:B-1----:R-:W-:-:S04]  /*0bc0*/  FADD R23, R0, -R23 ;  /* 0x8000001700177221 */ /* 0x002fc80000000000 */
[----:B------:R-:W-:Y:S01]  /*0bd0*/  FADD R4, R4, R23 ;  /* 0x0000001704047221 */ /* 0x000fe20000000000 */
[----:B0-----:R-:W-:-:S04]  /*0be0*/  FADD R16, R13, -R16 ;  /* 0x800000100d107221 */ /* 0x001fc80000000000 */
[----:B------:R-:W-:-:S07]  /*0bf0*/  FADD R5, R5, R16 ;  /* 0x0000001005057221 */ /* 0x000fce0000000000 */
.L_x_2:
[----:B0-----:R-:W-:Y:S05]  /*0c00*/  BSYNC.RECONVERGENT B0 ;  /* 0x0000000000007941 */ /* 0x001fea0003800200 */
.L_x_1:
[----:B------:R-:W-:Y:S01]  /*0c10*/  VIADD R6, R6, 0x1 ;  /* 0x0000000106067836 */ /* 0x000fe20000000000 */
[----:B------:R-:W-:Y:S01]  /*0c20*/  IADD3 R7, PT, PT, R7, 0x8, RZ ;  /* 0x0000000807077810 */ /* 0x000fe20007ffe0ff */
[----:B------:R-:W-:Y:S06]  /*0c30*/  BRA.U UP0, `(.L_x_16) ;  /* 0xfffffff5003c7547 */ /* 0x000fec000b83ffff */
.L_x_0:
[----:B------:R-:W-:Y:S01]  /*0c40*/  ISETP.GE.AND P0, PT, R2, 0x1, PT ;  /* 0x000000010200780c */ /* 0x000fe20003f06270 */
[----:B------:R-:W-:Y:S01]  /*0c50*/  BSSY.RECONVERGENT B0, `(.L_x_17) ;  /* 0x0000077000007945 */ /* 0x000fe20003800200 */
[----:B------:R-:W-:Y:S02]  /*0c60*/  IMAD.MOV.U32 R8, RZ, RZ, R4 ;  /* 0x000000ffff087224 */ /* 0x000fe400078e0004 */
[----:B------:R-:W-:-:S09]  /*0c70*/  IMAD.MOV.U32 R9, RZ, RZ, R5 ;  /* 0x000000ffff097224 */ /* 0x000fd200078e0005 */
[----:B------:R-:W-:Y:S05]  /*0c80*/  @!P0 BRA `(.L_x_18) ;  /* 0x0000000400cc8947 */ /* 0x000fea0003800000 */
[----:B------:R-:W2:Y:S01]  /*0c90*/  LDC.64 R6, c[0x0][0x388] ;  /* 0x0000e200ff067b82 */ /* 0x000ea20000000a00 */
[----:B------:R-:W-:-:S05]  /*0ca0*/  SHF.L.U32 R5, R2, 0x3, RZ ;  /* 0x0000000302057819 */ /* 0x000fca00000006ff */
[C---:B-1----:R-:W-:Y:S02]  /*0cb0*/  VIADD R11, R5.reuse, 0xfffffff9 ;  /* 0xfffffff9050b7836 */ /* 0x042fe40000000000 */
[C---:B------:R-:W-:Y:S02]  /*0cc0*/  VIADD R13, R5.reuse, 0xfffffff8 ;  /* 0xfffffff8050d7836 */ /* 0x040fe40000000000 */
[----:B--2---:R-:W-:-:S04]  /*0cd0*/  IMAD.WIDE.U32 R4, R5, 0x4, R6 ;  /* 0x0000000405047825 */ /* 0x004fc800078e0006 */
[--C-:B------:R-:W-:Y:S01]  /*0ce0*/  IMAD.WIDE.U32 R10, R11, 0x4, R6.reuse ;  /* 0x000000040b0a7825 */ /* 0x100fe200078e0006 */
[----:B0-----:R-:W2:Y:S03]  /*0cf0*/  LDG.E R26, desc[UR6][R4.64+0x4] ;  /* 0x00000406041a7981 */ /* 0x001ea6000c1e1900 */
[----:B------:R-:W-:Y:S01]  /*0d00*/  IMAD.WIDE R6, R13, 0x4, R6 ;  /* 0x000000040d067825 */ /* 0x000fe200078e0206 */
[----:B------:R-:W3:Y:S04]  /*0d10*/  LDG.E R0, desc[UR6][R4.64] ;  /* 0x0000000604007981 */ /* 0x000ee8000c1e1900 */
[----:B------:R-:W2:Y:S04]  /*0d20*/  LDG.E R13, desc[UR6][R10.64] ;  /* 0x000000060a0d7981 */ /* 0x000ea8000c1e1900 */
        /* <DEDUP_REMOVED lines=9> */
[----:B------:R-:W-:-:S05]  /*0dc0*/  FFMA R0, R24, R24, R13 ;  /* 0x0000001818007223 */ /* 0x000fca000000000d */
[----:B------:R-:W-:Y:S01]  /*0dd0*/  IADD3 R12, PT, PT, R0, -0xd000000, RZ ;  /* 0xf3000000000c7810 */ /* 0x000fe20007ffe0ff */
[----:B------:R0:W1:Y:S03]  /*0de0*/  MUFU.RSQ R7, R0 ;  /* 0x0000000000077308 */ /* 0x0000660000001400 */
[----:B------:R-:W-:-:S13]  /*0df0*/  ISETP.GT.U32.AND P0, PT, R12, 0x727fffff, PT ;  /* 0x727fffff0c00780c */ /* 0x000fda0003f04070 */
[----:B0-----:R-:W-:Y:S05]  /*0e00*/  @!P0 BRA `(.L_x_20) ;  /* 0x00000000000c8947 */ /* 0x001fea0003800000 */
[----:B------:R-:W-:-:S07]  /*0e10*/  MOV R22, 0xe30 ;  /* 0x00000e3000167802 */ /* 0x000fce0000000f00 */
[----:B-1----:R-:W-:Y:S05]  /*0e20*/  CALL.REL.NOINC `($__internal_1_$__cuda_sm20_sqrt_rn_f32_slowpath) ;  /* 0x0000001400987944 */ /* 0x002fea0003c00000 */
[----:B------:R-:W-:Y:S05]  /*0e30*/  BRA `(.L_x_21) ;  /* 0x0000000000107947 */ /* 0x000fea0003800000 */
.L_x_20:
[----:B-1----:R-:W-:Y:S01]  /*0e40*/  FMUL.FTZ R5, R0, R7 ;  /* 0x0000000700057220 */ /* 0x002fe20000410000 */
[----:B------:R-:W-:-:S03]  /*0e50*/  FMUL.FTZ R7, R7, 0.5 ;  /* 0x3f00000007077820 */ /* 0x000fc60000410000 */
[----:B------:R-:W-:-:S04]  /*0e60*/  FFMA R0, -R5, R5, R0 ;  /* 0x0000000505007223 */ /* 0x000fc80000000100 */
[----:B------:R-:W-:-:S07]  /*0e70*/  FFMA R14, R0, R7, R5 ;  /* 0x00000007000e7223 */ /* 0x000fce0000000005 */
.L_x_21:
[----:B------:R-:W-:Y:S05]  /*0e80*/  BSYNC.RECONVERGENT B1 ;  /* 0x0000000000017941 */ /* 0x000fea0003800200 */
.L_x_19:
[----:B------:R-:W0:Y:S01]  /*0e90*/  F2F.F64.F32 R14, R14 ;  /* 0x0000000e000e7310 */ /* 0x000e220000201800 */
[----:B------:R-:W-:Y:S01]  /*0ea0*/  IMAD.MOV.U32 R6, RZ, RZ, 0x1 ;  /* 0x00000001ff067424 */ /* 0x000fe200078e00ff */
[----:B------:R-:W-:Y:S06]  /*0eb0*/  BSSY.RECONVERGENT B1, `(.L_x_22) ;  /* 0x0000015000017945 */ /* 0x000fec0003800200 */
[----:B0-----:R-:W0:Y:S01]  /*0ec0*/  MUFU.RCP64H R7, R15 ;  /* 0x0000000f00077308 */ /* 0x001e220000001800 */
[C---:B------:R-:W-:Y:S02]  /*0ed0*/  DADD R16, R14.reuse, -1 ;  /* 0xbff000000e107429 */ /* 0x040fe40000000000 */
[----:B0-----:R-:W-:-:S08]  /*0ee0*/  DFMA R4, -R14, R6, 1 ;  /* 0x3ff000000e04742b */ /* 0x001fd00000000106 */
[----:B------:R-:W-:Y:S02]  /*0ef0*/  DFMA R10, R4, R4, R4 ;  /* 0x00000004040a722b */ /* 0x000fe40000000004 */
[----:B------:R-:W0:Y:S06]  /*0f00*/  F2F.F64.F32 R4, R18 ;  /* 0x0000001200047310 */ /* 0x000e2c0000201800 */
[----:B------:R-:W-:-:S08]  /*0f10*/  DFMA R10, R6, R10, R6 ;  /* 0x0000000a060a722b */ /* 0x000fd00000000006 */
[----:B------:R-:W-:Y:S02]  /*0f20*/  DFMA R6, -R14, R10, 1 ;  /* 0x3ff000000e06742b */ /* 0x000fe4000000010a */
[----:B0-----:R-:W-:-:S06]  /*0f30*/  DMUL R12, R16, R4 ;  /* 0x00000004100c7228 */ /* 0x001fcc0000000000 */
[----:B------:R-:W-:-:S04]  /*0f40*/  DFMA R6, R10, R6, R10 ;  /* 0x000000060a06722b */ /* 0x000fc8000000000a */
[----:B------:R-:W-:-:S04]  /*0f50*/  FSETP.GEU.AND P1, PT, |R13|, 6.5827683646048100446e-37, PT ;  /* 0x036000000d00780b */ /* 0x000fc80003f2e200 */
[----:B------:R-:W-:-:S08]  /*0f60*/  DMUL R4, R12, R6 ;  /* 0x000000060c047228 */ /* 0x000fd00000000000 */
[----:B------:R-:W-:-:S08]  /*0f70*/  DFMA R10, -R14, R4, R12 ;  /* 0x000000040e0a722b */ /* 0x000fd0000000010c */
[----:B------:R-:W-:-:S10]  /*0f80*/  DFMA R6, R6, R10, R4 ;  /* 0x0000000a0606722b */ /* 0x000fd40000000004 */
[----:B------:R-:W-:-:S05]  /*0f90*/  FFMA R0, RZ, R15, R7 ;  /* 0x0000000fff007223 */ /* 0x000fca0000000007 */
[----:B------:R-:W-:-:S13]  /*0fa0*/  FSETP.GT.AND P0, PT, |R0|, 1.469367938527859385e-39, PT ;  /* 0x001000000000780b */ /* 0x000fda0003f04200 */
[----:B------:R-:W-:Y:S05]  /*0fb0*/  @P0 BRA P1, `(.L_x_23) ;  /* 0x0000000000100947 */ /* 0x000fea0000800000 */
[----:B------:R-:W-:Y:S01]  /*0fc0*/  IMAD.MOV.U32 R6, RZ, RZ, R14 ;  /* 0x000000ffff067224 */ /* 0x000fe200078e000e */
[----:B------:R-:W-:Y:S02]  /*0fd0*/  MOV R7, R15 ;  /* 0x0000000f00077202 */ /* 0x000fe40000000f00 */
[----:B------:R-:W-:-:S07]  /*0fe0*/  MOV R0, 0x1000 ;  /* 0x0000100000007802 */ /* 0x000fce0000000f00 */
[----:B------:R-:W-:Y:S05]  /*0ff0*/  CALL.REL.NOINC `($__internal_0_$__cuda_sm20_div_rn_f64_full) ;  /* 0x0000000c00a87944 */ /* 0x000fea0003c00000 */
.L_x_23:
[----:B------:R-:W-:Y:S05]  /*1000*/  BSYNC.RECONVERGENT B1 ;  /* 0x0000000000017941 */ /* 0x000fea0003800200 */
.L_x_22:
[----:B------:R-:W0:Y:S01]  /*1010*/  MUFU.RCP64H R5, R15 ;  /* 0x0000000f00057308 */ /* 0x000e220000001800 */
[----:B------:R-:W-:Y:S01]  /*1020*/  IMAD.MOV.U32 R4, RZ, RZ, 0x1 ;  /* 0x00000001ff047424 */ /* 0x000fe200078e00ff */
[----:B------:R-:W-:Y:S06]  /*1030*/  BSSY.RECONVERGENT B1, `(.L_x_24) ;  /* 0x000001a000017945 */ /* 0x000fec0003800200 */
[----:B------:R-:W1:Y:S01]  /*1040*/  F2F.F64.F32 R26, R26 ;  /* 0x0000001a001a7310 */ /* 0x000e620000201800 */
[----:B0-----:R-:W-:Y:S02]  /*1050*/  DFMA R10, -R14, R4, 1 ;  /* 0x3ff000000e0a742b */ /* 0x001fe40000000104 */
[----:B-1----:R-:W-:-:S06]  /*1060*/  DMUL R18, R16, R26 ;  /* 0x0000001a10127228 */ /* 0x002fcc0000000000 */
[----:B------:R-:W-:-:S08]  /*1070*/  DFMA R10, R10, R10, R10 ;  /* 0x0000000a0a0a722b */ /* 0x000fd0000000000a */
[----:B------:R-:W-:Y:S01]  /*1080*/  DFMA R10, R4, R10, R4 ;  /* 0x0000000a040a722b */ /* 0x000fe20000000004 */
[----:B------:R-:W-:-:S07]  /*1090*/  FSETP.GEU.AND P1, PT, |R19|, 6.5827683646048100446e-37, PT ;  /* 0x036000001300780b */ /* 0x000fce0003f2e200 */
[----:B------:R-:W-:-:S08]  /*10a0*/  DFMA R4, -R14, R10, 1 ;  /* 0x3ff000000e04742b */ /* 0x000fd0000000010a */
[----:B------:R-:W-:Y:S01]  /*10b0*/  DFMA R20, R10, R4, R10 ;  /* 0x000000040a14722b */ /* 0x000fe2000000000a */
[----:B------:R-:W0:Y:S07]  /*10c0*/  F2F.F64.F32 R10, R3 ;  /* 0x00000003000a7310 */ /* 0x000e2e0000201800 */
[----:B------:R-:W-:-:S08]  /*10d0*/  DMUL R4, R20, R18 ;  /* 0x0000001214047228 */ /* 0x000fd00000000000 */
[----:B------:R-:W-:Y:S02]  /*10e0*/  DFMA R12, -R14, R4, R18 ;  /* 0x000000040e0c722b */ /* 0x000fe40000000112 */
[----:B0-----:R-:W-:-:S06]  /*10f0*/  DADD R10, R10, R6 ;  /* 0x000000000a0a7229 */ /* 0x001fcc0000000006 */
[----:B------:R-:W-:Y:S01]  /*1100*/  DFMA R4, R20, R12, R4 ;  /* 0x0000000c1404722b */ /* 0x000fe20000000004 */
[----:B------:R0:W1:Y:S09]  /*1110*/  F2F.F32.F64 R3, R10 ;  /* 0x0000000a00037310 */ /* 0x0000720000301000 */
[----:B------:R-:W-:-:S05]  /*1120*/  FFMA R0, RZ, R15, R5 ;  /* 0x0000000fff007223 */ /* 0x000fca0000000005 */
[----:B------:R-:W-:-:S13]  /*1130*/  FSETP.GT.AND P0, PT, |R0|, 1.469367938527859385e-39, PT ;  /* 0x001000000000780b */ /* 0x000fda0003f04200 */
[----:B01----:R-:W-:Y:S05]  /*1140*/  @P0 BRA P1, `(.L_x_25) ;  /* 0x0000000000200947 */ /* 0x003fea0000800000 */
[----:B------:R-:W-:Y:S01]  /*1150*/  IMAD.MOV.U32 R12, RZ, RZ, R18 ;  /* 0x000000ffff0c7224 */ /* 0x000fe200078e0012 */
[----:B------:R-:W-:Y:S01]  /*1160*/  MOV R13, R19 ;  /* 0x00000013000d7202 */ /* 0x000fe20000000f00 */
[----:B------:R-:W-:Y:S01]  /*1170*/  IMAD.MOV.U32 R6, RZ, RZ, R14 ;  /* 0x000000ffff067224 */ /* 0x000fe200078e000e */
[----:B------:R-:W-:Y:S01]  /*1180*/  MOV R0, 0x11b0 ;  /* 0x000011b000007802 */ /* 0x000fe20000000f00 */
[----:B------:R-:W-:-:S07]  /*1190*/  IMAD.MOV.U32 R7, RZ, RZ, R15 ;  /* 0x000000ffff077224 */ /* 0x000fce00078e000f */
[----:B------:R-:W-:Y:S05]  /*11a0*/  CALL.REL.NOINC `($__internal_0_$__cuda_sm20_div_rn_f64_full) ;  /* 0x0000000c003c7944 */ /* 0x000fea0003c00000 */
[----:B------:R-:W-:Y:S01]  /*11b0*/  MOV R4, R6 ;  /* 0x0000000600047202 */ /* 0x000fe20000000f00 */
[----:B------:R-:W-:-:S07]  /*11c0*/  IMAD.MOV.U32 R5, RZ, RZ, R7 ;  /* 0x000000ffff057224 */ /* 0x000fce00078e0007 */
.L_x_25:
[----:B------:R-:W-:Y:S05]  /*11d0*/  BSYNC.RECONVERGENT B1 ;  /* 0x0000000000017941 */ /* 0x000fea0003800200 */
.L_x_24:
        /* <DEDUP_REMOVED lines=20> */
[----:B------:R-:W-:Y:S01]  /*1320*/  MOV R12, R16 ;  /* 0x00000010000c7202 */ /* 0x000fe20000000f00 */
[----:B------:R-:W-:Y:S01]  /*1330*/  IMAD.MOV.U32 R13, RZ, RZ, R17 ;  /* 0x000000ffff0d7224 */ /* 0x000fe200078e0011 */
[----:B------:R-:W-:Y:S01]  /*1340*/  MOV R7, R15 ;  /* 0x0000000f00077202 */ /* 0x000fe20000000f00 */
[----:B------:R-:W-:Y:S01]  /*1350*/  IMAD.MOV.U32 R6, RZ, RZ, R14 ;  /* 0x000000ffff067224 */ /* 0x000fe200078e000e */
[----:B------:R-:W-:-:S07]  /*1360*/  MOV R0, 0x1380 ;  /* 0x0000138000007802 */ /* 0x000fce0000000f00 */
[----:B------:R-:W-:Y:S05]  /*1370*/  CALL.REL.NOINC `($__internal_0_$__cuda_sm20_div_rn_f64_full) ;  /* 0x0000000800c87944 */ /* 0x000fea0003c00000 */
.L_x_27:
[----:B------:R-:W-:Y:S05]  /*1380*/  BSYNC.RECONVERGENT B1 ;  /* 0x0000000000017941 */ /* 0x000fea0003800200 */
.L_x_26:
[----:B------:R-:W0:Y:S02]  /*1390*/  F2F.F64.F32 R4, R9 ;  /* 0x0000000900047310 */ /* 0x000e240000201800 */
[----:B0-----:R-:W-:-:S06]  /*13a0*/  DADD R4, R4, R6 ;  /* 0x0000000004047229 */ /* 0x001fcc0000000006 */
[----:B------:R2:W3:Y:S05]  /*13b0*/  F2F.F32.F64 R9, R4 ;  /* 0x0000000400097310 */ /* 0x0004ea0000301000 */
.L_x_18:
[----:B0-----:R-:W-:Y:S05]  /*13c0*/  BSYNC.RECONVERGENT B0 ;  /* 0x0000000000007941 */ /* 0x001fea0003800200 */
.L_x_17:
[----:B------:R-:W0:Y:S01]  /*13d0*/  LDCU UR4, c[0x0][0x380] ;  /* 0x00007000ff0477ac */ /* 0x000e220008000800 */
[----:B------:R-:W-:Y:S01]  /*13e0*/  BSSY.RECONVERGENT B0, `(.L_x_28) ;  /* 0x0000071000007945 */ /* 0x000fe20003800200 */
[----:B0-----:R-:W-:-:S06]  /*13f0*/  UIADD3 UR4, UPT, UPT, UR4, -0x1, URZ ;  /* 0xffffffff04047890 */ /* 0x001fcc000fffe0ff */
[----:B------:R-:W-:-:S13]  /*1400*/  ISETP.GE.AND P0, PT, R2, UR4, PT ;  /* 0x0000000402007c0c */ /* 0x000fda000bf06270 */
[----:B------:R-:W-:Y:S05]  /*1410*/  @P0 BRA `(.L_x_29) ;  /* 0x0000000400b40947 */ /* 0x000fea0003800000 */
[----:B--2---:R-:W0:Y:S01]  /*1420*/  LDC.64 R4, c[0x0][0x388] ;  /* 0x0000e200ff047b82 */ /* 0x004e220000000a00 */
[----:B------:R-:W-:-:S04]  /*1430*/  IMAD.SHL.U32 R7, R2, 0x8, RZ ;  /* 0x0000000802077824 */ /* 0x000fc800078e00ff */
[----:B0-----:R-:W-:-:S05]  /*1440*/  IMAD.WIDE R4, R7, 0x4, R4 ;  /* 0x0000000407047825 */ /* 0x001fca00078e0204 */
[----:B------:R-:W2:Y:S04]  /*1450*/  LDG.E R26, desc[UR6][R4.64+0x4] ;  /* 0x00000406041a7981 */ /* 0x000ea8000c1e1900 */
[----:B-1----:R-:W2:Y:S04]  /*1460*/  LDG.E R11, desc[UR6][R4.64+0x24] ;  /* 0x00002406040b7981 */ /* 0x002ea8000c1e1900 */
[----:B------:R-:W4:Y:S04]  /*1470*/  LDG.E R0, desc[UR6][R4.64] ;  /* 0x0000000604007981 */ /* 0x000f28000c1e1900 */
[----:B------:R-:W4:Y:S04]  /*1480*/  LDG.E R7, desc[UR6][R4.64+0x20] ;  /* 0x0000200604077981 */ /* 0x000f28000c1e1900 */
[----:B------:R-:W5:Y:S04]  /*1490*/  LDG.E R24, desc[UR6][R4.64+0x8] ;  /* 0x0000080604187981 */ /* 0x000f68000c1e1900 */
[----:B------:R-:W5:Y:S01]  /*14a0*/  LDG.E R13, desc[UR6][R4.64+0x28] ;  /* 0x00002806040d7981 */ /* 0x000f62000c1e1900 */
[----:B------:R-:W-:Y:S01]  /*14b0*/  BSSY.RECONVERGENT B1, `(.L_x_30) ;  /* 0x0000012000017945 */ /* 0x000fe20003800200 */
[----:B--2---:R-:W-:Y:S01]  /*14c0*/  FADD R26, -R26, R11 ;  /* 0x0000000b1a1a7221 */ /* 0x004fe20000000100 */
[----:B----4-:R-:W-:-:S03]  /*14d0*/  FADD R18, -R0, R7 ;  /* 0x0000000700127221 */ /* 0x010fc60000000100 */
[----:B------:R-:W-:-:S04]  /*14e0*/  FMUL R7, R26, R26 ;  /* 0x0000001a1a077220 */ /* 0x000fc80000400000 */
[----:B------:R-:W-:Y:S01]  /*14f0*/  FFMA R7, R18, R18, R7 ;  /* 0x0000001212077223 */ /* 0x000fe20000000007 */
[----:B-----5:R-:W-:-:S04]  /*1500*/  FADD R24, -R24, R13 ;  /* 0x0000000d18187221 */ /* 0x020fc80000000100 */
[----:B------:R-:W-:-:S04]  /*1510*/  FFMA R0, R24, R24, R7 ;  /* 0x0000001818007223 */ /* 0x000fc80000000007 */
[----:B------:R-:W-:Y:S01]  /*1520*/  VIADD R6, R0, 0xf3000000 ;  /* 0xf300000000067836 */ /* 0x000fe20000000000 */
[----:B------:R0:W1:Y:S04]  /*1530*/  MUFU.RSQ R7, R0 ;  /* 0x0000000000077308 */ /* 0x0000680000001400 */
[----:B------:R-:W-:-:S13]  /*1540*/  ISETP.GT.U32.AND P0, PT, R6, 0x727fffff, PT ;  /* 0x727fffff0600780c */ /* 0x000fda0003f04070 */
[----:B01----:R-:W-:Y:S05]  /*1550*/  @!P0 BRA `(.L_x_31) ;  /* 0x00000000000c8947 */ /* 0x003fea0003800000 */
[----:B------:R-:W-:-:S07]  /*1560*/  MOV R22, 0x1580 ;  /* 0x0000158000167802 */ /* 0x000fce0000000f00 */
[----:B---3--:R-:W-:Y:S05]  /*1570*/  CALL.REL.NOINC `($__internal_1_$__cuda_sm20_sqrt_rn_f32_slowpath) ;  /* 0x0000000c00c47944 */ /* 0x008fea0003c00000 */
[----:B------:R-:W-:Y:S05]  /*1580*/  BRA `(.L_x_32) ;  /* 0x0000000000107947 */ /* 0x000fea0003800000 */
.L_x_31:
[----:B------:R-:W-:Y:S01]  /*1590*/  FMUL.FTZ R5, R0, R7 ;  /* 0x0000000700057220 */ /* 0x000fe20000410000 */
[----:B------:R-:W-:-:S03]  /*15a0*/  FMUL.FTZ R7, R7, 0.5 ;  /* 0x3f00000007077820 */ /* 0x000fc60000410000 */
[----:B------:R-:W-:-:S04]  /*15b0*/  FFMA R0, -R5, R5, R0 ;  /* 0x0000000505007223 */ /* 0x000fc80000000100 */
[----:B------:R-:W-:-:S07]  /*15c0*/  FFMA R14, R0, R7, R5 ;  /* 0x00000007000e7223 */ /* 0x000fce0000000005 */
.L_x_32:
[----:B------:R-:W-:Y:S05]  /*15d0*/  BSYNC.RECONVERGENT B1 ;  /* 0x0000000000017941 */ /* 0x000fea0003800200 */
.L_x_30:
[----:B------:R-:W0:Y:S01]  /*15e0*/  F2F.F64.F32 R14, R14 ;  /* 0x0000000e000e7310 */ /* 0x000e220000201800 */
[----:B------:R-:W-:Y:S01]  /*15f0*/  MOV R6, 0x1 ;  /* 0x0000000100067802 */ /* 0x000fe20000000f00 */
        /* <DEDUP_REMOVED lines=18> */
[----:B------:R-:W-:Y:S01]  /*1720*/  MOV R0, 0x1750 ;  /* 0x0000175000007802 */ /* 0x000fe20000000f00 */
[----:B------:R-:W-:-:S07]  /*1730*/  IMAD.MOV.U32 R7, RZ, RZ, R15 ;  /* 0x000000ffff077224 */ /* 0x000fce00078e000f */
[----:B---3--:R-:W-:Y:S05]  /*1740*/  CALL.REL.NOINC `($__internal_0_$__cuda_sm20_div_rn_f64_full) ;  /* 0x0000000400d47944 */ /* 0x008fea0003c00000 */
.L_x_34:
[----:B------:R-:W-:Y:S05]  /*1750*/  BSYNC.RECONVERGENT B1 ;  /* 0x0000000000017941 */ /* 0x000fea0003800200 */
.L_x_33:
[----:B------:R-:W0:Y:S01]  /*1760*/  MUFU.RCP64H R5, R15 ;  /* 0x0000000f00057308 */ /* 0x000e220000001800 */
[----:B------:R-:W-:Y:S01]  /*1770*/  MOV R4, 0x1 ;  /* 0x0000000100047802 */ /* 0x000fe20000000f00 */
[----:B------:R-:W-:Y:S06]  /*1780*/  BSSY.RECONVERGENT B1, `(.L_x_35) ;  /* 0x0000018000017945 */ /* 0x000fec0003800200 */
[----:B------:R-:W1:Y:S08]  /*1790*/  F2F.F64.F32 R26, R26 ;  /* 0x0000001a001a7310 */ /* 0x000e700000201800 */
[----:B------:R-:W2:Y:S01]  /*17a0*/  F2F.F64.F32 R18, R3 ;  /* 0x0000000300127310 */ /* 0x000ea20000201800 */
[----:B0-----:R-:W-:-:S02]  /*17b0*/  DFMA R10, -R14, R4, 1 ;  /* 0x3ff000000e0a742b */ /* 0x001fc40000000104 */
[----:B-1----:R-:W-:-:S06]  /*17c0*/  DMUL R12, R16, R26 ;  /* 0x0000001a100c7228 */ /* 0x002fcc0000000000 */
[----:B------:R-:W-:Y:S02]  /*17d0*/  DFMA R10, R10, R10, R10 ;  /* 0x0000000a0a0a722b */ /* 0x000fe4000000000a */
[----:B--2---:R-:W-:-:S06]  /*17e0*/  DADD R6, R18, R6 ;  /* 0x0000000012067229 */ /* 0x004fcc0000000006 */
[----:B------:R-:W-:Y:S01]  /*17f0*/  DFMA R10, R4, R10, R4 ;  /* 0x0000000a040a722b */ /* 0x000fe20000000004 */
[----:B------:R-:W-:Y:S01]  /*1800*/  FSETP.GEU.AND P1, PT, |R13|, 6.5827683646048100446e-37, PT ;  /* 0x036000000d00780b */ /* 0x000fe20003f2e200 */
[----:B------:R0:W1:Y:S06]  /*1810*/  F2F.F32.F64 R3, R6 ;  /* 0x0000000600037310 */ /* 0x00006c0000301000 */
[----:B------:R-:W-:-:S08]  /*1820*/  DFMA R4, -R14, R10, 1 ;  /* 0x3ff000000e04742b */ /* 0x000fd0000000010a */
[----:B------:R-:W-:-:S08]  /*1830*/  DFMA R20, R10, R4, R10 ;  /* 0x000000040a14722b */ /* 0x000fd0000000000a */
[----:B------:R-:W-:-:S08]  /*1840*/  DMUL R4, R20, R12 ;  /* 0x0000000c14047228 */ /* 0x000fd00000000000 */
[----:B------:R-:W-:-:S08]  /*1850*/  DFMA R10, -R14, R4, R12 ;  /* 0x000000040e0a722b */ /* 0x000fd0000000010c */
[----:B------:R-:W-:-:S10]  /*1860*/  DFMA R4, R20, R10, R4 ;  /* 0x0000000a1404722b */ /* 0x000fd40000000004 */
[----:B------:R-:W-:-:S05]  /*1870*/  FFMA R0, RZ, R15, R5 ;  /* 0x0000000fff007223 */ /* 0x000fca0000000005 */
[----:B------:R-:W-:-:S13]  /*1880*/  FSETP.GT.AND P0, PT, |R0|, 1.469367938527859385e-39, PT ;  /* 0x001000000000780b */ /* 0x000fda0003f04200 */
[----:B01----:R-:W-:Y:S05]  /*1890*/  @P0 BRA P1, `(.L_x_36) ;  /* 0x0000000000180947 */ /* 0x003fea0000800000 */
[----:B------:R-:W-:Y:S01]  /*18a0*/  IMAD.MOV.U32 R6, RZ, RZ, R14 ;  /* 0x000000ffff067224 */ /* 0x000fe200078e000e */
[----:B------:R-:W-:Y:S01]  /*18b0*/  MOV R0, 0x18e0 ;  /* 0x000018e000007802 */ /* 0x000fe20000000f00 */
[----:B------:R-:W-:-:S07]  /*18c0*/  IMAD.MOV.U32 R7, RZ, RZ, R15 ;  /* 0x000000ffff077224 */ /* 0x000fce00078e000f */
[----:B---3--:R-:W-:Y:S05]  /*18d0*/  CALL.REL.NOINC `($__internal_0_$__cuda_sm20_div_rn_f64_full) ;  /* 0x0000000400707944 */ /* 0x008fea0003c00000 */
[----:B------:R-:W-:Y:S01]  /*18e0*/  MOV R4, R6 ;  /* 0x0000000600047202 */ /* 0x000fe20000000f00 */
[----:B------:R-:W-:-:S07]  /*18f0*/  IMAD.MOV.U32 R5, RZ, RZ, R7 ;  /* 0x000000ffff057224 */ /* 0x000fce00078e0007 */
.L_x_36:
[----:B------:R-:W-:Y:S05]  /*1900*/  BSYNC.RECONVERGENT B1 ;  /* 0x0000000000017941 */ /* 0x000fea0003800200 */
.L_x_35:
[----:B------:R-:W0:Y:S01]  /*1910*/  MUFU.RCP64H R7, R15 ;  /* 0x0000000f00077308 */ /* 0x000e220000001800 */
[----:B------:R-:W-:Y:S01]  /*1920*/  IMAD.MOV.U32 R6, RZ, RZ, 0x1 ;  /* 0x00000001ff067424 */ /* 0x000fe200078e00ff */
        /* <DEDUP_REMOVED lines=23> */
[----:B---3--:R-:W-:Y:S05]  /*1aa0*/  CALL.REL.NOINC `($__internal_0_$__cuda_sm20_div_rn_f64_full) ;  /* 0x0000000000fc7944 */ /* 0x008fea0003c00000 */
.L_x_38:
[----:B------:R-:W-:Y:S05]  /*1ab0*/  BSYNC.RECONVERGENT B1 ;  /* 0x0000000000017941 */ /* 0x000fea0003800200 */
.L_x_37:
[----:B---3--:R-:W0:Y:S02]  /*1ac0*/  F2F.F64.F32 R4, R9 ;  /* 0x0000000900047310 */ /* 0x008e240000201800 */
[----:B0-----:R-:W-:-:S06]  /*1ad0*/  DADD R6, R4, R6 ;  /* 0x0000000004067229 */ /* 0x001fcc0000000006 */
[----:B------:R0:W4:Y:S05]  /*1ae0*/  F2F.F32.F64 R9, R6 ;  /* 0x0000000600097310 */ /* 0x00012a0000301000 */
.L_x_29:
[----:B------:R-:W-:Y:S05]  /*1af0*/  BSYNC.RECONVERGENT B0 ;  /* 0x0000000000007941 */ /* 0x000fea0003800200 */
.L_x_28:
[----:B0-----:R-:W0:Y:S01]  /*1b00*/  LDC.64 R6, c[0x0][0x388] ;  /* 0x0000e200ff067b82 */ /* 0x001e220000000a00 */
[----:B-1----:R-:W-:-:S07]  /*1b10*/  IMAD.SHL.U32 R11, R2, 0x8, RZ ;  /* 0x00000008020b7824 */ /* 0x002fce00078e00ff */
[----:B--2---:R-:W1:Y:S01]  /*1b20*/  LDC.64 R4, c[0x0][0x390] ;  /* 0x0000e400ff047b82 */ /* 0x004e620000000a00 */
[----:B0-----:R-:W-:-:S05]  /*1b30*/  IMAD.WIDE R6, R11, 0x4, R6 ;  /* 0x000000040b067825 */ /* 0x001fca00078e0206 */
[----:B------:R-:W2:Y:S01]  /*1b40*/  LDG.E R0, desc[UR6][R6.64+0xc] ;  /* 0x00000c0606007981 */ /* 0x000ea2000c1e1900 */
[----:B-1----:R-:W-:-:S04]  /*1b50*/  IMAD.WIDE R4, R11, 0x4, R4 ;  /* 0x000000040b047825 */ /* 0x002fc800078e0204 */
[----:B--2---:R-:W-:-:S05]  /*1b60*/  FADD R3, R0, R3 ;  /* 0x0000000300037221 */ /* 0x004fca0000000000 */
[----:B------:R0:W-:Y:S04]  /*1b70*/  STG.E desc[UR6][R4.64+0xc], R3 ;  /* 0x00000c0304007986 */ /* 0x0001e8000c101906 */
[----:B------:R-:W2:Y:S02]  /*1b80*/  LDG.E R11, desc[UR6][R6.64+0x10] ;  /* 0x00001006060b7981 */ /* 0x000ea4000c1e1900 */
[----:B--2---:R-:W-:-:S05]  /*1b90*/  FADD R15, R11, R8 ;  /* 0x000000080b0f7221 */ /* 0x004fca0000000000 */
[----:B------:R-:W-:Y:S04]  /*1ba0*/  STG.E desc[UR6][R4.64+0x10], R15 ;  /* 0x0000100f04007986 */ /* 0x000fe8000c101906 */
[----:B------:R-:W3:Y:S01]  /*1bb0*/  LDG.E R0, desc[UR6][R6.64+0x14] ;  /* 0x0000140606007981 */ /* 0x000ee2000c1e1900 */
[----:B------:R-:W1:Y:S01]  /*1bc0*/  F2F.F64.F32 R10, R3 ;  /* 0x00000003000a7310 */ /* 0x000e620000201800 */
[----:B------:R-:W-:Y:S01]  /*1bd0*/  UMOV UR4, 0x6c8b4396 ;  /* 0x6c8b439600047882 */ /* 0x000fe20000000000 */
[----:B------:R-:W-:-:S06]  /*1be0*/  UMOV UR5, 0x3feffbe7 ;  /* 0x3feffbe700057882 */ /* 0x000fcc0000000000 */
[----:B------:R-:W2:Y:S01]  /*1bf0*/  F2F.F64.F32 R12, R15 ;  /* 0x0000000f000c7310 */ /* 0x000ea20000201800 */
[----:B-1----:R-:W-:-:S07]  /*1c00*/  DMUL R10, R10, UR4 ;  /* 0x000000040a0a7c28 */ /* 0x002fce0008000000 */
[----:B------:R-:W1:Y:S01]  /*1c10*/  F2F.F32.F64 R19, R10 ;  /* 0x0000000a00137310 */ /* 0x000e620000301000 */
[----:B--2---:R-:W-:-:S07]  /*1c20*/  DMUL R12, R12, UR4 ;  /* 0x000000040c0c7c28 */ /* 0x004fce0008000000 */
[----:B------:R-:W2:Y:S01]  /*1c30*/  F2F.F32.F64 R21, R12 ;  /* 0x0000000c00157310 */ /* 0x000ea20000301000 */
[----:B-1----:R1:W-:Y:S04]  /*1c40*/  STG.E desc[UR6][R4.64+0xc], R19 ;  /* 0x00000c1304007986 */ /* 0x0023e8000c101906 */
[----:B--2---:R-:W-:Y:S01]  /*1c50*/  STG.E desc[UR6][R4.64+0x10], R21 ;  /* 0x0000101504007986 */ /* 0x004fe2000c101906 */
[----:B---34-:R-:W-:-:S04]  /*1c60*/  FADD R0, R0, R9 ;  /* 0x0000000900007221 */ /* 0x018fc80000000000 */
[----:B------:R-:W2:Y:S02]  /*1c70*/  F2F.F64.F32 R8, R0 ;  /* 0x0000000000087310 */ /* 0x000ea40000201800 */
[----:B--2---:R-:W-:-:S06]  /*1c80*/  DMUL R8, R8, UR4 ;  /* 0x0000000408087c28 */ /* 0x004fcc0008000000 */
[----:B------:R-:W2:Y:S02]  /*1c90*/  F2F.F32.F64 R23, R8 ;  /* 0x0000000800177310 */ /* 0x000ea40000301000 */
[----:B--2---:R-:W-:Y:S04]  /*1ca0*/  STG.E desc[UR6][R4.64+0x14], R23 ;  /* 0x0000141704007986 */ /* 0x004fe8000c101906 */
[----:B0-----:R-:W2:Y:S02]  /*1cb0*/  LDG.E R3, desc[UR6][R6.64] ;  /* 0x0000000606037981 */ /* 0x001ea4000c1e1900 */
[----:B------:R1:W-:Y:S01]  /*1cc0*/  F2F.F64.F32 R16, R19 ;  /* 0x0000001300107310 */ /* 0x0003e20000201800 */
[----:B------:R-:W-:Y:S01]  /*1cd0*/  UMOV UR4, 0x9999999a ;  /* 0x9999999a00047882 */ /* 0x000fe20000000000 */
[----:B------:R-:W-:-:S06]  /*1ce0*/  UMOV UR5, 0x3fb99999 ;  /* 0x3fb9999900057882 */ /* 0x000fcc0000000000 */
[----:B------:R-:W-:Y:S01]  /*1cf0*/  F2F.F64.F32 R10, R21 ;  /* 0x00000015000a7310 */ /* 0x000fe20000201800 */
[----:B-1----:R-:W0:Y:S07]  /*1d00*/  LDC.64 R18, c[0x0][0x380] ;  /* 0x0000e000ff127b82 */ /* 0x002e2e0000000a00 */
[----:B--2---:R-:W1:Y:S02]  /*1d10*/  F2F.F64.F32 R14, R3 ;  /* 0x00000003000e7310 */ /* 0x004e640000201800 */
[----:B-1----:R-:W-:-:S06]  /*1d20*/  DFMA R14, R16, UR4, R14 ;  /* 0x00000004100e7c2b */ /* 0x002fcc000800000e */
[----:B------:R1:W2:Y:S08]  /*1d30*/  F2F.F32.F64 R17, R14 ;  /* 0x0000000e00117310 */ /* 0x0002b00000301000 */
[----:B------:R-:W-:Y:S01]  /*1d40*/  F2F.F64.F32 R12, R23 ;  /* 0x00000017000c7310 */ /* 0x000fe20000201800 */
[----:B-1----:R-:W1:Y:S01]  /*1d50*/  LDC.64 R14, c[0x0][0x398] ;  /* 0x0000e600ff0e7b82 */ /* 0x002e620000000a00 */
[----:B--2---:R-:W-:Y:S04]  /*1d60*/  STG.E desc[UR6][R4.64], R17 ;  /* 0x0000001104007986 */ /* 0x004fe8000c101906 */
[----:B------:R-:W2:Y:S02]  /*1d70*/  LDG.E R0, desc[UR6][R6.64+0x4] ;  /* 0x0000040606007981 */ /* 0x000ea4000c1e1900 */
[----:B--2---:R-:W2:Y:S02]  /*1d80*/  F2F.F64.F32 R8, R0 ;  /* 0x0000000000087310 */ /* 0x004ea40000201800 */
[----:B--2---:R-:W-:-:S10]  /*1d90*/  DFMA R8, R10, UR4, R8 ;  /* 0x000000040a087c2b */ /* 0x004fd40008000008 */
[----:B------:R-:W2:Y:S02]  /*1da0*/  F2F.F32.F64 R9, R8 ;  /* 0x0000000800097310 */ /* 0x000ea40000301000 */
[----:B--2---:R2:W-:Y:S04]  /*1db0*/  STG.E desc[UR6][R4.64+0x4], R9 ;  /* 0x0000040904007986 */ /* 0x0045e8000c101906 */
[----:B------:R-:W3:Y:S01]  /*1dc0*/  LDG.E R16, desc[UR6][R6.64+0x8] ;  /* 0x0000080606107981 */ /* 0x000ee2000c1e1900 */
[----:B0-----:R-:W-:-:S04]  /*1dd0*/  IMAD R2, R18, R19, R2 ;  /* 0x0000001312027224 */ /* 0x001fc800078e0202 */
[----:B------:R-:W-:-:S04]  /*1de0*/  IMAD R3, R2, 0x3, RZ ;  /* 0x0000000302037824 */ /* 0x000fc800078e02ff */
[----:B-1----:R-:W-:Y:S01]  /*1df0*/  IMAD.WIDE R2, R3, 0x4, R14 ;  /* 0x0000000403027825 */ /* 0x002fe200078e020e */
[----:B---3--:R-:W0:Y:S02]  /*1e00*/  F2F.F64.F32 R10, R16 ;  /* 0x00000010000a7310 */ /* 0x008e240000201800 */
[----:B0-----:R-:W-:-:S10]  /*1e10*/  DFMA R10, R12, UR4, R10 ;  /* 0x000000040c0a7c2b */ /* 0x001fd4000800000a */
[----:B------:R-:W0:Y:S02]  /*1e20*/  F2F.F32.F64 R11, R10 ;  /* 0x0000000a000b7310 */ /* 0x000e240000301000 */
[----:B0-----:R-:W-:Y:S04]  /*1e30*/  STG.E desc[UR6][R4.64+0x8], R11 ;  /* 0x0000080b04007986 */ /* 0x001fe8000c101906 */
[----:B------:R-:W-:Y:S04]  /*1e40*/  STG.E desc[UR6][R2.64], R17 ;  /* 0x0000001102007986 */ /* 0x000fe8000c101906 */
[----:B------:R-:W3:Y:S04]  /*1e50*/  LDG.E R7, desc[UR6][R4.64+0x4] ;  /* 0x0000040604077981 */ /* 0x000ee8000c1e1900 */
[----:B---3--:R-:W-:Y:S04]  /*1e60*/  STG.E desc[UR6][R2.64+0x4], R7 ;  /* 0x0000040702007986 */ /* 0x008fe8000c101906 */
[----:B--2---:R-:W2:Y:S04]  /*1e70*/  LDG.E R9, desc[UR6][R4.64+0x8] ;  /* 0x0000080604097981 */ /* 0x004ea8000c1e1900 */
[----:B--2---:R-:W-:Y:S01]  /*1e80*/  STG.E desc[UR6][R2.64+0x8], R9 ;  /* 0x0000080902007986 */ /* 0x004fe2000c101906 */
[----:B------:R-:W-:Y:S05]  /*1e90*/  EXIT ;  /* 0x000000000000794d */ /* 0x000fea0003800000 */
        .weak           $__internal_0_$__cuda_sm20_div_rn_f64_full
        .type           $__internal_0_$__cuda_sm20_div_rn_f64_full,@function
        .size           $__internal_0_$__cuda_sm20_div_rn_f64_full,($__internal_1_$__cuda_sm20_sqrt_rn_f32_slowpath - $__internal_0_$__cuda_sm20_div_rn_f64_full)
$__internal_0_$__cuda_sm20_div_rn_f64_full:
[C---:B------:R-:W-:Y:S01]  /*1ea0*/  FSETP.GEU.AND P0, PT, |R7|.reuse, 1.469367938527859385e-39, PT ;  /* 0x001000000700780b */ /* 0x040fe20003f0e200 */
[----:B------:R-:W-:Y:S01]  /*1eb0*/  IMAD.MOV.U32 R11, RZ, RZ, R13 ;  /* 0x000000ffff0b7224 */ /* 0x000fe200078e000d */
[----:B------:R-:W-:Y:S01]  /*1ec0*/  LOP3.LUT R4, R7, 0x800fffff, RZ, 0xc0, !PT ;  /* 0x800fffff07047812 */ /* 0x000fe200078ec0ff */
[----:B------:R-:W-:Y:S01]  /*1ed0*/  IMAD.MOV.U32 R18, RZ, RZ, 0x1 ;  /* 0x00000001ff127424 */ /* 0x000fe200078e00ff */
[----:B------:R-:W-:Y:S01]  /*1ee0*/  MOV R10, R12 ;  /* 0x0000000c000a7202 */ /* 0x000fe20000000f00 */
[----:B------:R-:W-:Y:S01]  /*1ef0*/  BSSY.RECONVERGENT B2, `(.L_x_39) ;  /* 0x0000054000027945 */ /* 0x000fe20003800200 */
[----:B------:R-:W-:Y:S01]  /*1f00*/  LOP3.LUT R5, R4, 0x3ff00000, RZ, 0xfc, !PT ;  /* 0x3ff0000004057812 */ /* 0x000fe200078efcff */
[----:B------:R-:W-:Y:S01]  /*1f10*/  IMAD.MOV.U32 R4, RZ, RZ, R6 ;  /* 0x000000ffff047224 */ /* 0x000fe200078e0006 */
[C---:B------:R-:W-:Y:S02]  /*1f20*/  FSETP.GEU.AND P2, PT, |R11|.reuse, 1.469367938527859385e-39, PT ;  /* 0x001000000b00780b */ /* 0x040fe40003f4e200 */
[----:B------:R-:W-:-:S02]  /*1f30*/  LOP3.LUT R27, R11, 0x7ff00000, RZ, 0xc0, !PT ;  /* 0x7ff000000b1b7812 */ /* 0x000fc400078ec0ff */
[----:B------:R-:W-:Y:S01]  /*1f40*/  MOV R25, 0x1ca00000 ;  /* 0x1ca0000000197802 */ /* 0x000fe20000000f00 */
[----:B------:R-:W-:Y:S01]  /*1f50*/  @!P0 DMUL R4, R6, 8.98846567431157953865e+307 ;  /* 0x7fe0000006048828 */ /* 0x000fe20000000000 */
[----:B------:R-:W-:Y:S02]  /*1f60*/  LOP3.LUT R28, R7, 0x7ff00000, RZ, 0xc0, !PT ;  /* 0x7ff00000071c7812 */ /* 0x000fe400078ec0ff */
[----:B------:R-:W-:Y:S02]  /*1f70*/  MOV R29, R27 ;  /* 0x0000001b001d7202 */ /* 0x000fe40000000f00 */
[----:B------:R-:W-:Y:S01]  /*1f80*/  ISETP.GE.U32.AND P1, PT, R27, R28, PT ;  /* 0x0000001c1b00720c */ /* 0x000fe20003f26070 */
[----:B------:R-:W0:Y:S02]  /*1f90*/  MUFU.RCP64H R19, R5 ;  /* 0x0000000500137308 */ /* 0x000e240000001800 */
[----:B------:R-:W-:Y:S02]  /*1fa0*/  @!P2 LOP3.LUT R20, R7, 0x7ff00000, RZ, 0xc0, !PT ;  /* 0x7ff000000714a812 */ /* 0x000fe400078ec0ff */
[----:B------:R-:W-:-:S02]  /*1fb0*/  @!P0 LOP3.LUT R28, R5, 0x7ff00000, RZ, 0xc0, !PT ;  /* 0x7ff00000051c8812 */ /* 0x000fc400078ec0ff */
[----:B------:R-:W-:-:S03]  /*1fc0*/  @!P2 ISETP.GE.U32.AND P3, PT, R27, R20, PT ;  /* 0x000000141b00a20c */ /* 0x000fc60003f66070 */
[----:B------:R-:W-:Y:S01]  /*1fd0*/  VIADD R31, R28, 0xffffffff ;  /* 0xffffffff1c1f7836 */ /* 0x000fe20000000000 */
[----:B------:R-:W-:-:S04]  /*1fe0*/  @!P2 SEL R21, R25, 0x63400000, !P3 ;  /* 0x634000001915a807 */ /* 0x000fc80005800000 */
[----:B------:R-:W-:Y:S01]  /*1ff0*/  @!P2 LOP3.LUT R22, R21, 0x80000000, R11, 0xf8, !PT ;  /* 0x800000001516a812 */ /* 0x000fe200078ef80b */
[----:B0-----:R-:W-:-:S03]  /*2000*/  DFMA R12, R18, -R4, 1 ;  /* 0x3ff00000120c742b */ /* 0x001fc60000000804 */
[----:B------:R-:W-:Y:S01]  /*2010*/  @!P2 LOP3.LUT R23, R22, 0x100000, RZ, 0xfc, !PT ;  /* 0x001000001617a812 */ /* 0x000fe200078efcff */
[----:B------:R-:W-:-:S04]  /*2020*/  @!P2 IMAD.MOV.U32 R22, RZ, RZ, RZ ;  /* 0x000000ffff16a224 */ /* 0x000fc800078e00ff */
[----:B------:R-:W-:-:S08]  /*2030*/  DFMA R12, R12, R12, R12 ;  /* 0x0000000c0c0c722b */ /* 0x000fd0000000000c */
[----:B------:R-:W-:Y:S01]  /*2040*/  DFMA R18, R18, R12, R18 ;  /* 0x0000000c1212722b */ /* 0x000fe20000000012 */
[----:B------:R-:W-:Y:S01]  /*2050*/  SEL R13, R25, 0x63400000, !P1 ;  /* 0x63400000190d7807 */ /* 0x000fe20004800000 */
[----:B------:R-:W-:-:S03]  /*2060*/  IMAD.MOV.U32 R12, RZ, RZ, R10 ;  /* 0x000000ffff0c7224 */ /* 0x000fc600078e000a */
[----:B------:R-:W-:-:S03]  /*2070*/  LOP3.LUT R13, R13, 0x800fffff, R11, 0xf8, !PT ;  /* 0x800fffff0d0d7812 */ /* 0x000fc600078ef80b */
[----:B------:R-:W-:-:S03]  /*2080*/  DFMA R20, R18, -R4, 1 ;  /* 0x3ff000001214742b */ /* 0x000fc60000000804 */
[----:B------:R-:W-:-:S05]  /*2090*/  @!P2 DFMA R12, R12, 2, -R22 ;  /* 0x400000000c0ca82b */ /* 0x000fca0000000816 */
[----:B------:R-:W-:-:S05]  /*20a0*/  DFMA R20, R18, R20, R18 ;  /* 0x000000141214722b */ /* 0x000fca0000000012 */
[----:B------:R-:W-:-:S03]  /*20b0*/  @!P2 LOP3.LUT R29, R13, 0x7ff00000, RZ, 0xc0, !PT ;  /* 0x7ff000000d1da812 */ /* 0x000fc600078ec0ff */
[----:B------:R-:W-:Y:S02]  /*20c0*/  DMUL R18, R20, R12 ;  /* 0x0000000c14127228 */ /* 0x000fe40000000000 */
[----:B------:R-:W-:-:S05]  /*20d0*/  VIADD R30, R29, 0xffffffff ;  /* 0xffffffff1d1e7836 */ /* 0x000fca0000000000 */
[----:B------:R-:W-:Y:S01]  /*20e0*/  ISETP.GT.U32.AND P0, PT, R30, 0x7feffffe, PT ;  /* 0x7feffffe1e00780c */ /* 0x000fe20003f04070 */
[----:B------:R-:W-:-:S03]  /*20f0*/  DFMA R22, R18, -R4, R12 ;  /* 0x800000041216722b */ /* 0x000fc6000000000c */
[----:B------:R-:W-:-:S05]  /*2100*/  ISETP.GT.U32.OR P0, PT, R31, 0x7feffffe, P0 ;  /* 0x7feffffe1f00780c */ /* 0x000fca0000704470 */
[----:B------:R-:W-:-:S08]  /*2110*/  DFMA R18, R20, R22, R18 ;  /* 0x000000161412722b */ /* 0x000fd00000000012 */
[----:B------:R-:W-:Y:S05]  /*2120*/  @P0 BRA `(.L_x_40) ;  /* 0x00000000006c0947 */ /* 0x000fea0003800000 */
[----:B------:R-:W-:-:S04]  /*2130*/  LOP3.LUT R20, R7, 0x7ff00000, RZ, 0xc0, !PT ;  /* 0x7ff0000007147812 */ /* 0x000fc800078ec0ff */
[CC--:B------:R-:W-:Y:S02]  /*2140*/  VIADDMNMX R10, R27.reuse, -R20.reuse, 0xb9600000, !PT ;  /* 0xb96000001b0a7446 */ /* 0x0c0fe40007800914 */
[----:B------:R-:W-:Y:S02]  /*2150*/  ISETP.GE.U32.AND P0, PT, R27, R20, PT ;  /* 0x000000141b00720c */ /* 0x000fe40003f06070 */
[----:B------:R-:W-:Y:S02]  /*2160*/  VIMNMX R10, PT, PT, R10, 0x46a00000, PT ;  /* 0x46a000000a0a7848 */ /* 0x000fe40003fe0100 */
[----:B------:R-:W-:-:S04]  /*2170*/  SEL R25, R25, 0x63400000, !P0 ;  /* 0x6340000019197807 */ /* 0x000fc80004000000 */
[----:B------:R-:W-:Y:S01]  /*2180*/  IADD3 R22, PT, PT, -R25, R10, RZ ;  /* 0x0000000a19167210 */ /* 0x000fe20007ffe1ff */
[----:B------:R-:W-:-:S04]  /*2190*/  IMAD.MOV.U32 R10, RZ, RZ, RZ ;  /* 0x000000ffff0a7224 */ /* 0x000fc800078e00ff */
[----:B------:R-:W-:-:S06]  /*21a0*/  VIADD R11, R22, 0x7fe00000 ;  /* 0x7fe00000160b7836 */ /* 0x000fcc0000000000 */
[----:B------:R-:W-:-:S10]  /*21b0*/  DMUL R20, R18, R10 ;  /* 0x0000000a12147228 */ /* 0x000fd40000000000 */
[----:B------:R-:W-:-:S13]  /*21c0*/  FSETP.GTU.AND P0, PT, |R21|, 1.469367938527859385e-39, PT ;  /* 0x001000001500780b */ /* 0x000fda0003f0c200 */
[----:B------:R-:W-:Y:S05]  /*21d0*/  @P0 BRA `(.L_x_41) ;  /* 0x0000000000940947 */ /* 0x000fea0003800000 */
[----:B------:R-:W-:Y:S01]  /*21e0*/  DFMA R4, R18, -R4, R12 ;  /* 0x800000041204722b */ /* 0x000fe2000000000c */
[----:B------:R-:W-:-:S09]  /*21f0*/  MOV R10, RZ ;  /* 0x000000ff000a7202 */ /* 0x000fd20000000f00 */
[C---:B------:R-:W-:Y:S02]  /*2200*/  FSETP.NEU.AND P0, PT, R5.reuse, RZ, PT ;  /* 0x000000ff0500720b */ /* 0x040fe40003f0d000 */
[----:B------:R-:W-:-:S04]  /*2210*/  LOP3.LUT R7, R5, 0x80000000, R7, 0x48, !PT ;  /* 0x8000000005077812 */ /* 0x000fc800078e4807 */
[----:B------:R-:W-:-:S07]  /*2220*/  LOP3.LUT R11, R7, R11, RZ, 0xfc, !PT ;  /* 0x0000000b070b7212 */ /* 0x000fce00078efcff */
[----:B------:R-:W-:Y:S05]  /*2230*/  @!P0 BRA `(.L_x_41) ;  /* 0x00000000007c8947 */ /* 0x000fea0003800000 */
[----:B------:R-:W-:Y:S01]  /*2240*/  IMAD.MOV R5, RZ, RZ, -R22 ;  /* 0x000000ffff057224 */ /* 0x000fe200078e0a16 */
[----:B------:R-:W-:Y:S01]  /*2250*/  DMUL.RP R10, R18, R10 ;  /* 0x0000000a120a7228 */ /* 0x000fe20000008000 */
[----:B------:R-:W-:-:S06]  /*2260*/  IMAD.MOV.U32 R4, RZ, RZ, RZ ;  /* 0x000000ffff047224 */ /* 0x000fcc00078e00ff */
[----:B------:R-:W-:-:S03]  /*2270*/  DFMA R4, R20, -R4, R18 ;  /* 0x800000041404722b */ /* 0x000fc60000000012 */
[----:B------:R-:W-:-:S03]  /*2280*/  LOP3.LUT R7, R11, R7, RZ, 0x3c, !PT ;  /* 0x000000070b077212 */ /* 0x000fc600078e3cff */
[----:B------:R-:W-:-:S04]  /*2290*/  IADD3 R4, PT, PT, -R22, -0x43300000, RZ ;  /* 0xbcd0000016047810 */ /* 0x000fc80007ffe1ff */
[----:B------:R-:W-:-:S04]  /*22a0*/  FSETP.NEU.AND P0, PT, |R5|, R4, PT ;  /* 0x000000040500720b */ /* 0x000fc80003f0d200 */
[----:B------:R-:W-:Y:S02]  /*22b0*/  FSEL R20, R10, R20, !P0 ;  /* 0x000000140a147208 */ /* 0x000fe40004000000 */
[----:B------:R-:W-:Y:S01]  /*22c0*/  FSEL R21, R7, R21, !P0 ;  /* 0x0000001507157208 */ /* 0x000fe20004000000 */
[----:B------:R-:W-:Y:S06]  /*22d0*/  BRA `(.L_x_41) ;  /* 0x0000000000547947 */ /* 0x000fec0003800000 */
.L_x_40:
[----:B------:R-:W-:-:S14]  /*22e0*/  DSETP.NAN.AND P0, PT, R10, R10, PT ;  /* 0x0000000a0a00722a */ /* 0x000fdc0003f08000 */
[----:B------:R-:W-:Y:S05]  /*22f0*/  @P0 BRA `(.L_x_42) ;  /* 0x0000000000440947 */ /* 0x000fea0003800000 */
[----:B------:R-:W-:-:S14]  /*2300*/  DSETP.NAN.AND P0, PT, R6, R6, PT ;  /* 0x000000060600722a */ /* 0x000fdc0003f08000 */
[----:B------:R-:W-:Y:S05]  /*2310*/  @P0 BRA `(.L_x_43) ;  /* 0x0000000000300947 */ /* 0x000fea0003800000 */
[----:B------:R-:W-:Y:S01]  /*2320*/  ISETP.NE.AND P0, PT, R29, R28, PT ;  /* 0x0000001c1d00720c */ /* 0x000fe20003f05270 */
[----:B------:R-:W-:Y:S01]  /*2330*/  IMAD.MOV.U32 R21, RZ, RZ, -0x80000 ;  /* 0xfff80000ff157424 */ /* 0x000fe200078e00ff */
[----:B------:R-:W-:-:S11]  /*2340*/  MOV R20, 0x0 ;  /* 0x0000000000147802 */ /* 0x000fd60000000f00 */
[----:B------:R-:W-:Y:S05]  /*2350*/  @!P0 BRA `(.L_x_41) ;  /* 0x0000000000348947 */ /* 0x000fea0003800000 */
[----:B------:R-:W-:Y:S02]  /*2360*/  ISETP.NE.AND P0, PT, R29, 0x7ff00000, PT ;  /* 0x7ff000001d00780c */ /* 0x000fe40003f05270 */
[----:B------:R-:W-:Y:S02]  /*2370*/  LOP3.LUT R21, R11, 0x80000000, R7, 0x48, !PT ;  /* 0x800000000b157812 */ /* 0x000fe400078e4807 */
[----:B------:R-:W-:-:S13]  /*2380*/  ISETP.EQ.OR P0, PT, R28, RZ, !P0 ;  /* 0x000000ff1c00720c */ /* 0x000fda0004702670 */
[----:B------:R-:W-:Y:S01]  /*2390*/  @P0 LOP3.LUT R4, R21, 0x7ff00000, RZ, 0xfc, !PT ;  /* 0x7ff0000015040812 */ /* 0x000fe200078efcff */
[----:B------:R-:W-:Y:S01]  /*23a0*/  @!P0 IMAD.MOV.U32 R20, RZ, RZ, RZ ;  /* 0x000000ffff148224 */ /* 0x000fe200078e00ff */
[----:B------:R-:W-:-:S03]  /*23b0*/  @P0 MOV R20, RZ ;  /* 0x000000ff00140202 */ /* 0x000fc60000000f00 */
[----:B------:R-:W-:Y:S01]  /*23c0*/  @P0 IMAD.MOV.U32 R21, RZ, RZ, R4 ;  /* 0x000000ffff150224 */ /* 0x000fe200078e0004 */
[----:B------:R-:W-:Y:S06]  /*23d0*/  BRA `(.L_x_41) ;  /* 0x0000000000147947 */ /* 0x000fec0003800000 */
.L_x_43:
[----:B------:R-:W-:Y:S01]  /*23e0*/  LOP3.LUT R21, R7, 0x80000, RZ, 0xfc, !PT ;  /* 0x0008000007157812 */ /* 0x000fe200078efcff */
[----:B------:R-:W-:Y:S01]  /*23f0*/  IMAD.MOV.U32 R20, RZ, RZ, R6 ;  /* 0x000000ffff147224 */ /* 0x000fe200078e0006 */
[----:B------:R-:W-:Y:S06]  /*2400*/  BRA `(.L_x_41) ;  /* 0x0000000000087947 */ /* 0x000fec0003800000 */
.L_x_42:
[----:B------:R-:W-:Y:S02]  /*2410*/  LOP3.LUT R21, R11, 0x80000, RZ, 0xfc, !PT ;  /* 0x000800000b157812 */ /* 0x000fe400078efcff */
[----:B------:R-:W-:-:S07]  /*2420*/  MOV R20, R10 ;  /* 0x0000000a00147202 */ /* 0x000fce0000000f00 */
.L_x_41:
[----:B------:R-:W-:Y:S05]  /*2430*/  BSYNC.RECONVERGENT B2 ;  /* 0x0000000000027941 */ /* 0x000fea0003800200 */
.L_x_39:
[----:B------:R-:W-:Y:S01]  /*2440*/  MOV R4, R0 ;  /* 0x0000000000047202 */ /* 0x000fe20000000f00 */
[----:B------:R-:W-:Y:S02]  /*2450*/  IMAD.MOV.U32 R5, RZ, RZ, 0x0 ;  /* 0x00000000ff057424 */ /* 0x000fe400078e00ff */
[----:B------:R-:W-:Y:S02]  /*2460*/  IMAD.MOV.U32 R6, RZ, RZ, R20 ;  /* 0x000000ffff067224 */ /* 0x000fe400078e0014 */
[----:B------:R-:W-:Y:S01]  /*2470*/  IMAD.MOV.U32 R7, RZ, RZ, R21 ;  /* 0x000000ffff077224 */ /* 0x000fe200078e0015 */
[----:B------:R-:W-:Y:S06]  /*2480*/  RET.REL.NODEC R4 `(_Z7physicsiiPKfPfS1_) ;  /* 0xffffffd804dc7950 */ /* 0x000fec0003c3ffff */
        .weak           $__internal_1_$__cuda_sm20_sqrt_rn_f32_slowpath
        .type           $__internal_1_$__cuda_sm20_sqrt_rn_f32_slowpath,@function
        .size           $__internal_1_$__cuda_sm20_sqrt_rn_f32_slowpath,($__internal_2_$__cuda_sm3x_div_rn_noftz_f32_slowpath - $__internal_1_$__cuda_sm20_sqrt_rn_f32_slowpath)
$__internal_1_$__cuda_sm20_sqrt_rn_f32_slowpath:
[----:B------:R-:W-:-:S13]  /*2490*/  LOP3.LUT P0, RZ, R0, 0x7fffffff, RZ, 0xc0, !PT ;  /* 0x7fffffff00ff7812 */ /* 0x000fda000780c0ff */
[----:B------:R-:W-:Y:S01]  /*24a0*/  @!P0 IMAD.MOV.U32 R12, RZ, RZ, R0 ;  /* 0x000000ffff0c8224 */ /* 0x000fe200078e0000 */
[----:B------:R-:W-:Y:S06]  /*24b0*/  @!P0 BRA `(.L_x_44) ;  /* 0x0000000000408947 */ /* 0x000fec0003800000 */
[----:B------:R-:W-:-:S13]  /*24c0*/  FSETP.GEU.FTZ.AND P0, PT, R0, RZ, PT ;  /* 0x000000ff0000720b */ /* 0x000fda0003f1e000 */
[----:B------:R-:W-:Y:S01]  /*24d0*/  @!P0 MOV R12, 0x7fffffff ;  /* 0x7fffffff000c8802 */ /* 0x000fe20000000f00 */
[----:B------:R-:W-:Y:S06]  /*24e0*/  @!P0 BRA `(.L_x_44) ;  /* 0x0000000000348947 */ /* 0x000fec0003800000 */
[----:B------:R-:W-:-:S13]  /*24f0*/  FSETP.GTU.FTZ.AND P0, PT, |R0|, +INF , PT ;  /* 0x7f8000000000780b */ /* 0x000fda0003f1c200 */
[----:B------:R-:W-:Y:S01]  /*2500*/  @P0 FADD.FTZ R12, R0, 1 ;  /* 0x3f800000000c0421 */ /* 0x000fe20000010000 */
[----:B------:R-:W-:Y:S06]  /*2510*/  @P0 BRA `(.L_x_44) ;  /* 0x0000000000280947 */ /* 0x000fec0003800000 */
[----:B------:R-:W-:-:S13]  /*2520*/  FSETP.NEU.FTZ.AND P0, PT, |R0|, +INF , PT ;  /* 0x7f8000000000780b */ /* 0x000fda0003f1d200 */
[----:B------:R-:W-:-:S04]  /*2530*/  @P0 FFMA R14, R0, 1.84467440737095516160e+19, RZ ;  /* 0x5f800000000e0823 */ /* 0x000fc800000000ff */
[----:B------:R-:W0:Y:S02]  /*2540*/  @P0 MUFU.RSQ R23, R14 ;  /* 0x0000000e00170308 */ /* 0x000e240000001400 */
[----:B0-----:R-:W-:Y:S01]  /*2550*/  @P0 FMUL.FTZ R25, R14, R23 ;  /* 0x000000170e190220 */ /* 0x001fe20000410000 */
[----:B------:R-:W-:-:S03]  /*2560*/  @P0 FMUL.FTZ R23, R23, 0.5 ;  /* 0x3f00000017170820 */ /* 0x000fc60000410000 */
[----:B------:R-:W-:-:S04]  /*2570*/  @P0 FADD.FTZ R12, -R25, -RZ ;  /* 0x800000ff190c0221 */ /* 0x000fc80000010100 */
[----:B------:R-:W-:Y:S01]  /*2580*/  @P0 FFMA R16, R25, R12, R14 ;  /* 0x0000000c19100223 */ /* 0x000fe2000000000e */
[----:B------:R-:W-:-:S03]  /*2590*/  @!P0 IMAD.MOV.U32 R12, RZ, RZ, R0 ;  /* 0x000000ffff0c8224 */ /* 0x000fc600078e0000 */
[----:B------:R-:W-:-:S04]  /*25a0*/  @P0 FFMA R16, R16, R23, R25 ;  /* 0x0000001710100223 */ /* 0x000fc80000000019 */
[----:B------:R-:W-:-:S07]  /*25b0*/  @P0 FMUL.FTZ R12, R16, 2.3283064365386962891e-10 ;  /* 0x2f800000100c0820 */ /* 0x000fce0000410000 */
.L_x_44:
[----:B------:R-:W-:Y:S02]  /*25c0*/  HFMA2 R23, -RZ, RZ, 0, 0 ;  /* 0x00000000ff177431 */ /* 0x000fe400000001ff */
[----:B------:R-:W-:Y:S02]  /*25d0*/  IMAD.MOV.U32 R14, RZ, RZ, R12 ;  /* 0x000000ffff0e7224 */ /* 0x000fe400078e000c */
[----:B------:R-:W-:Y:S05]  /*25e0*/  RET.REL.NODEC R22 `(_Z7physicsiiPKfPfS1_) ;  /* 0xffffffd816847950 */ /* 0x000fea0003c3ffff */
        .weak           $__internal_2_$__cuda_sm3x_div_rn_noftz_f32_slowpath
        .type           $__internal_2_$__cuda_sm3x_div_rn_noftz_f32_slowpath,@function
        .size           $__internal_2_$__cuda_sm3x_div_rn_noftz_f32_slowpath,($_Z7physicsiiPKfPfS1_$__internal_accurate_pow - $__internal_2_$__cuda_sm3x_div_rn_noftz_f32_slowpath)
$__internal_2_$__cuda_sm3x_div_rn_noftz_f32_slowpath:
[----:B------:R-:W-:Y:S01]  /*25f0*/  SHF.R.U32.HI R23, RZ, 0x17, R0 ;  /* 0x00000017ff177819 */ /* 0x000fe20000011600 */
[----:B------:R-:W-:Y:S01]  /*2600*/  BSSY.RECONVERGENT B2, `(.L_x_45) ;  /* 0x0000062000027945 */ /* 0x000fe20003800200 */
[----:B------:R-:W-:Y:S02]  /*2610*/  SHF.R.U32.HI R24, RZ, 0x17, R17 ;  /* 0x00000017ff187819 */ /* 0x000fe40000011611 */
[----:B------:R-:W-:Y:S02]  /*2620*/  LOP3.LUT R23, R23, 0xff, RZ, 0xc0, !PT ;  /* 0x000000ff17177812 */ /* 0x000fe400078ec0ff */
[----:B------:R-:W-:-:S03]  /*2630*/  LOP3.LUT R28, R24, 0xff, RZ, 0xc0, !PT ;  /* 0x000000ff181c7812 */ /* 0x000fc600078ec0ff */
[----:B------:R-:W-:Y:S02]  /*2640*/  VIADD R26, R23, 0xffffffff ;  /* 0xffffffff171a7836 */ /* 0x000fe40000000000 */
[----:B------:R-:W-:-:S03]  /*2650*/  VIADD R25, R28, 0xffffffff ;  /* 0xffffffff1c197836 */ /* 0x000fc60000000000 */
[----:B------:R-:W-:-:S04]  /*2660*/  ISETP.GT.U32.AND P0, PT, R26, 0xfd, PT ;  /* 0x000000fd1a00780c */ /* 0x000fc80003f04070 */
[----:B------:R-:W-:-:S13]  /*2670*/  ISETP.GT.U32.OR P0, PT, R25, 0xfd, P0 ;  /* 0x000000fd1900780c */ /* 0x000fda0000704470 */
[----:B------:R-:W-:Y:S01]  /*2680*/  @!P0 MOV R24, RZ ;  /* 0x000000ff00188202 */ /* 0x000fe20000000f00 */
[----:B------:R-:W-:Y:S06]  /*2690*/  @!P0 BRA `(.L_x_46) ;  /* 0x00000000005c8947 */ /* 0x000fec0003800000 */
[----:B------:R-:W-:Y:S02]  /*26a0*/  FSETP.GTU.FTZ.AND P0, PT, |R17|, +INF , PT ;  /* 0x7f8000001100780b */ /* 0x000fe40003f1c200 */
[----:B------:R-:W-:-:S04]  /*26b0*/  FSETP.GTU.FTZ.AND P1, PT, |R0|, +INF , PT ;  /* 0x7f8000000000780b */ /* 0x000fc80003f3c200 */
[----:B------:R-:W-:-:S13]  /*26c0*/  PLOP3.LUT P0, PT, P0, P1, PT, 0xf8, 0x8f ;  /* 0x00000000008f781c */ /* 0x000fda0000703f70 */
[----:B------:R-:W-:Y:S05]  /*26d0*/  @P0 BRA `(.L_x_47) ;  /* 0x00000004004c0947 */ /* 0x000fea0003800000 */
[----:B------:R-:W-:-:S13]  /*26e0*/  LOP3.LUT P0, RZ, R0, 0x7fffffff, R17, 0xc8, !PT ;  /* 0x7fffffff00ff7812 */ /* 0x000fda000780c811 */
[----:B------:R-:W-:Y:S05]  /*26f0*/  @!P0 BRA `(.L_x_48) ;  /* 0x00000004003c8947 */ /* 0x000fea0003800000 */
[C---:B------:R-:W-:Y:S02]  /*2700*/  FSETP.NEU.FTZ.AND P1, PT, |R17|.reuse, +INF , PT ;  /* 0x7f8000001100780b */ /* 0x040fe40003f3d200 */
[----:B------:R-:W-:Y:S02]  /*2710*/  FSETP.NEU.FTZ.AND P2, PT, |R0|, +INF , PT ;  /* 0x7f8000000000780b */ /* 0x000fe40003f5d200 */
[----:B------:R-:W-:-:S11]  /*2720*/  FSETP.NEU.FTZ.AND P0, PT, |R17|, +INF , PT ;  /* 0x7f8000001100780b */ /* 0x000fd60003f1d200 */
[----:B------:R-:W-:Y:S05]  /*2730*/  @!P2 BRA !P1, `(.L_x_48) ;  /* 0x00000004002ca947 */ /* 0x000fea0004800000 */
[----:B------:R-:W-:-:S04]  /*2740*/  LOP3.LUT P1, RZ, R17, 0x7fffffff, RZ, 0xc0, !PT ;  /* 0x7fffffff11ff7812 */ /* 0x000fc8000782c0ff */
[----:B------:R-:W-:-:S13]  /*2750*/  PLOP3.LUT P1, PT, P2, P1, PT, 0x2f, 0xf2 ;  /* 0x0000000000f2781c */ /* 0x000fda0001722577 */
[----:B------:R-:W-:Y:S05]  /*2760*/  @P1 BRA `(.L_x_49) ;  /* 0x0000000400181947 */ /* 0x000fea0003800000 */
[----:B------:R-:W-:-:S04]  /*2770*/  LOP3.LUT P1, RZ, R0, 0x7fffffff, RZ, 0xc0, !PT ;  /* 0x7fffffff00ff7812 */ /* 0x000fc8000782c0ff */
[----:B------:R-:W-:-:S13]  /*2780*/  PLOP3.LUT P0, PT, P0, P1, PT, 0x2f, 0xf2 ;  /* 0x0000000000f2781c */ /* 0x000fda0000702577 */
[----:B------:R-:W-:Y:S05]  /*2790*/  @P0 BRA `(.L_x_50) ;  /* 0x0000000400000947 */ /* 0x000fea0003800000 */
[----:B------:R-:W-:Y:S02]  /*27a0*/  ISETP.GE.AND P0, PT, R25, RZ, PT ;  /* 0x000000ff1900720c */ /* 0x000fe40003f06270 */
[----:B------:R-:W-:-:S11]  /*27b0*/  ISETP.GE.AND P1, PT, R26, RZ, PT ;  /* 0x000000ff1a00720c */ /* 0x000fd60003f26270 */
[----:B------:R-:W-:Y:S02]  /*27c0*/  @P0 IMAD.MOV.U32 R24, RZ, RZ, RZ ;  /* 0x000000ffff180224 */ /* 0x000fe400078e00ff */
[----:B------:R-:W-:Y:S01]  /*27d0*/  @!P0 FFMA R17, R17, 1.84467440737095516160e+19, RZ ;  /* 0x5f80000011118823 */ /* 0x000fe200000000ff */
[----:B------:R-:W-:Y:S02]  /*27e0*/  @!P0 IMAD.MOV.U32 R24, RZ, RZ, -0x40 ;  /* 0xffffffc0ff188424 */ /* 0x000fe400078e00ff */
[----:B------:R-:W-:-:S03]  /*27f0*/  @!P1 FFMA R0, R0, 1.84467440737095516160e+19, RZ ;  /* 0x5f80000000009823 */ /* 0x000fc600000000ff */
[----:B------:R-:W-:-:S07]  /*2800*/  @!P1 IADD3 R24, PT, PT, R24, 0x40, RZ ;  /* 0x0000004018189810 */ /* 0x000fce0007ffe0ff */
.L_x_46:
[----:B------:R-:W-:Y:S01]  /*2810*/  LEA R25, R23, 0xc0800000, 0x17 ;  /* 0xc080000017197811 */ /* 0x000fe200078eb8ff */
[----:B------:R-:W-:Y:S01]  /*2820*/  VIADD R28, R28, 0xffffff81 ;  /* 0xffffff811c1c7836 */ /* 0x000fe20000000000 */
[----:B------:R-:W-:Y:S03]  /*2830*/  BSSY.RECONVERGENT B3, `(.L_x_51) ;  /* 0x0000035000037945 */ /* 0x000fe60003800200 */
[----:B------:R-:W-:Y:S02]  /*2840*/  IMAD.IADD R25, R0, 0x1, -R25 ;  /* 0x0000000100197824 */ /* 0x000fe400078e0a19 */
[C---:B------:R-:W-:Y:S02]  /*2850*/  IMAD R0, R28.reuse, -0x800000, R17 ;  /* 0xff8000001c007824 */ /* 0x040fe400078e0211 */
[----:B------:R0:W1:Y:S01]  /*2860*/  MUFU.RCP R26, R25 ;  /* 0x00000019001a7308 */ /* 0x0000620000001000 */
[----:B------:R-:W-:Y:S01]  /*2870*/  FADD.FTZ R27, -R25, -RZ ;  /* 0x800000ff191b7221 */ /* 0x000fe20000010100 */
[----:B0-----:R-:W-:-:S04]  /*2880*/  IADD3 R25, PT, PT, R28, 0x7f, -R23 ;  /* 0x0000007f1c197810 */ /* 0x001fc80007ffe817 */
[----:B------:R-:W-:Y:S01]  /*2890*/  IADD3 R25, PT, PT, R25, R24, RZ ;  /* 0x0000001819197210 */ /* 0x000fe20007ffe0ff */
[----:B-1----:R-:W-:-:S04]  /*28a0*/  FFMA R29, R26, R27, 1 ;  /* 0x3f8000001a1d7423 */ /* 0x002fc8000000001b */
[----:B------:R-:W-:-:S04]  /*28b0*/  FFMA R17, R26, R29, R26 ;  /* 0x0000001d1a117223 */ /* 0x000fc8000000001a */
[----:B------:R-:W-:-:S04]  /*28c0*/  FFMA R26, R0, R17, RZ ;  /* 0x00000011001a7223 */ /* 0x000fc800000000ff */
[----:B------:R-:W-:-:S04]  /*28d0*/  FFMA R29, R27, R26, R0 ;  /* 0x0000001a1b1d7223 */ /* 0x000fc80000000000 */
[----:B------:R-:W-:-:S04]  /*28e0*/  FFMA R26, R17, R29, R26 ;  /* 0x0000001d111a7223 */ /* 0x000fc8000000001a */
[----:B------:R-:W-:-:S04]  /*28f0*/  FFMA R27, R27, R26, R0 ;  /* 0x0000001a1b1b7223 */ /* 0x000fc80000000000 */
[----:B------:R-:W-:-:S05]  /*2900*/  FFMA R0, R17, R27, R26 ;  /* 0x0000001b11007223 */ /* 0x000fca000000001a */
[----:B------:R-:W-:-:S04]  /*2910*/  SHF.R.U32.HI R23, RZ, 0x17, R0 ;  /* 0x00000017ff177819 */ /* 0x000fc80000011600 */
[----:B------:R-:W-:-:S05]  /*2920*/  LOP3.LUT R23, R23, 0xff, RZ, 0xc0, !PT ;  /* 0x000000ff17177812 */ /* 0x000fca00078ec0ff */
[----:B------:R-:W-:-:S04]  /*2930*/  IMAD.IADD R28, R23, 0x1, R25 ;  /* 0x00000001171c7824 */ /* 0x000fc800078e0219 */
[----:B------:R-:W-:-:S05]  /*2940*/  VIADD R23, R28, 0xffffffff ;  /* 0xffffffff1c177836 */ /* 0x000fca0000000000 */
[----:B------:R-:W-:-:S13]  /*2950*/  ISETP.GE.U32.AND P0, PT, R23, 0xfe, PT ;  /* 0x000000fe1700780c */ /* 0x000fda0003f06070 */
[----:B------:R-:W-:Y:S05]  /*2960*/  @!P0 BRA `(.L_x_52) ;  /* 0x0000000000808947 */ /* 0x000fea0003800000 */
[----:B------:R-:W-:-:S13]  /*2970*/  ISETP.GT.AND P0, PT, R28, 0xfe, PT ;  /* 0x000000fe1c00780c */ /* 0x000fda0003f04270 */
[----:B------:R-:W-:Y:S05]  /*2980*/  @P0 BRA `(.L_x_53) ;  /* 0x00000000006c0947 */ /* 0x000fea0003800000 */
[----:B------:R-:W-:-:S13]  /*2990*/  ISETP.GE.AND P0, PT, R28, 0x1, PT ;  /* 0x000000011c00780c */ /* 0x000fda0003f06270 */
[----:B------:R-:W-:Y:S05]  /*29a0*/  @P0 BRA `(.L_x_54) ;  /* 0x0000000000740947 */ /* 0x000fea0003800000 */
[----:B------:R-:W-:Y:S02]  /*29b0*/  ISETP.GE.AND P0, PT, R28, -0x18, PT ;  /* 0xffffffe81c00780c */ /* 0x000fe40003f06270 */
[----:B------:R-:W-:-:S11]  /*29c0*/  LOP3.LUT R0, R0, 0x80000000, RZ, 0xc0, !PT ;  /* 0x8000000000007812 */ /* 0x000fd600078ec0ff */
[----:B------:R-:W-:Y:S05]  /*29d0*/  @!P0 BRA `(.L_x_54) ;  /* 0x0000000000688947 */ /* 0x000fea0003800000 */
[-C--:B------:R-:W-:Y:S01]  /*29e0*/  FFMA.RZ R23, R17, R27.reuse, R26 ;  /* 0x0000001b11177223 */ /* 0x080fe2000000c01a */
[----:B------:R-:W-:Y:S01]  /*29f0*/  IMAD.MOV R25, RZ, RZ, -R28 ;  /* 0x000000ffff197224 */ /* 0x000fe200078e0a1c */
[C---:B------:R-:W-:Y:S02]  /*2a00*/  ISETP.NE.AND P2, PT, R28.reuse, RZ, PT ;  /* 0x000000ff1c00720c */ /* 0x040fe40003f45270 */
[C---:B------:R-:W-:Y:S02]  /*2a10*/  ISETP.NE.AND P1, PT, R28.reuse, RZ, PT ;  /* 0x000000ff1c00720c */ /* 0x040fe40003f25270 */
[----:B------:R-:W-:Y:S01]  /*2a20*/  LOP3.LUT R24, R23, 0x7fffff, RZ, 0xc0, !PT ;  /* 0x007fffff17187812 */ /* 0x000fe200078ec0ff */
[CCC-:B------:R-:W-:Y:S01]  /*2a30*/  FFMA.RP R23, R17.reuse, R27.reuse, R26.reuse ;  /* 0x0000001b11177223 */ /* 0x1c0fe2000000801a */
[----:B------:R-:W-:Y:S01]  /*2a40*/  FFMA.RM R26, R17, R27, R26 ;  /* 0x0000001b111a7223 */ /* 0x000fe2000000401a */
[----:B------:R-:W-:Y:S02]  /*2a50*/  IADD3 R17, PT, PT, R28, 0x20, RZ ;  /* 0x000000201c117810 */ /* 0x000fe40007ffe0ff */
[----:B------:R-:W-:-:S02]  /*2a60*/  LOP3.LUT R24, R24, 0x800000, RZ, 0xfc, !PT ;  /* 0x0080000018187812 */ /* 0x000fc400078efcff */
[----:B------:R-:W-:Y:S02]  /*2a70*/  FSETP.NEU.FTZ.AND P0, PT, R23, R26, PT ;  /* 0x0000001a1700720b */ /* 0x000fe40003f1d000 */
[----:B------:R-:W-:Y:S02]  /*2a80*/  SHF.L.U32 R17, R24, R17, RZ ;  /* 0x0000001118117219 */ /* 0x000fe400000006ff */
[----:B------:R-:W-:Y:S02]  /*2a90*/  SEL R23, R25, RZ, P2 ;  /* 0x000000ff19177207 */ /* 0x000fe40001000000 */
[----:B------:R-:W-:Y:S02]  /*2aa0*/  ISETP.NE.AND P1, PT, R17, RZ, P1 ;  /* 0x000000ff1100720c */ /* 0x000fe40000f25270 */
[----:B------:R-:W-:Y:S02]  /*2ab0*/  SHF.R.U32.HI R23, RZ, R23, R24 ;  /* 0x00000017ff177219 */ /* 0x000fe40000011618 */
[----:B------:R-:W-:-:S02]  /*2ac0*/  PLOP3.LUT P0, PT, P0, P1, PT, 0xf8, 0x8f ;  /* 0x00000000008f781c */ /* 0x000fc40000703f70 */
[----:B------:R-:W-:Y:S02]  /*2ad0*/  SHF.R.U32.HI R24, RZ, 0x1, R23 ;  /* 0x00000001ff187819 */ /* 0x000fe40000011617 */
[----:B------:R-:W-:-:S04]  /*2ae0*/  SEL R17, RZ, 0x1, !P0 ;  /* 0x00000001ff117807 */ /* 0x000fc80004000000 */
[----:B------:R-:W-:-:S04]  /*2af0*/  LOP3.LUT R26, R17, 0x1, R24, 0xf8, !PT ;  /* 0x00000001111a7812 */ /* 0x000fc800078ef818 */
[----:B------:R-:W-:-:S05]  /*2b00*/  LOP3.LUT R23, R26, R23, RZ, 0xc0, !PT ;  /* 0x000000171a177212 */ /* 0x000fca00078ec0ff */
[----:B------:R-:W-:-:S05]  /*2b10*/  IMAD.IADD R23, R24, 0x1, R23 ;  /* 0x0000000118177824 */ /* 0x000fca00078e0217 */
[----:B------:R-:W-:Y:S01]  /*2b20*/  LOP3.LUT R0, R23, R0, RZ, 0xfc, !PT ;  /* 0x0000000017007212 */ /* 0x000fe200078efcff */
[----:B------:R-:W-:Y:S06]  /*2b30*/  BRA `(.L_x_54) ;  /* 0x0000000000107947 */ /* 0x000fec0003800000 */
.L_x_53:
[----:B------:R-:W-:-:S04]  /*2b40*/  LOP3.LUT R0, R0, 0x80000000, RZ, 0xc0, !PT ;  /* 0x8000000000007812 */ /* 0x000fc800078ec0ff */
[----:B------:R-:W-:Y:S01]  /*2b50*/  LOP3.LUT R0, R0, 0x7f800000, RZ, 0xfc, !PT ;  /* 0x7f80000000007812 */ /* 0x000fe200078efcff */
[----:B------:R-:W-:Y:S06]  /*2b60*/  BRA `(.L_x_54) ;  /* 0x0000000000047947 */ /* 0x000fec0003800000 */
.L_x_52:
[----:B------:R-:W-:-:S07]  /*2b70*/  LEA R0, R25, R0, 0x17 ;  /* 0x0000000019007211 */ /* 0x000fce00078eb8ff */
.L_x_54:
[----:B------:R-:W-:Y:S05]  /*2b80*/  BSYNC.RECONVERGENT B3 ;  /* 0x0000000000037941 */ /* 0x000fea0003800200 */
.L_x_51:
[----:B------:R-:W-:Y:S05]  /*2b90*/  BRA `(.L_x_55) ;  /* 0x0000000000207947 */ /* 0x000fea0003800000 */
.L_x_50:
[----:B------:R-:W-:-:S04]  /*2ba0*/  LOP3.LUT R0, R0, 0x80000000, R17, 0x48, !PT ;  /* 0x8000000000007812 */ /* 0x000fc800078e4811 */
[----:B------:R-:W-:Y:S01]  /*2bb0*/  LOP3.LUT R0, R0, 0x7f800000, RZ, 0xfc, !PT ;  /* 0x7f80000000007812 */ /* 0x000fe200078efcff */
[----:B------:R-:W-:Y:S06]  /*2bc0*/  BRA `(.L_x_55) ;  /* 0x0000000000147947 */ /* 0x000fec0003800000 */
.L_x_49:
[----:B------:R-:W-:Y:S01]  /*2bd0*/  LOP3.LUT R0, R0, 0x80000000, R17, 0x48, !PT ;  /* 0x8000000000007812 */ /* 0x000fe200078e4811 */
[----:B------:R-:W-:Y:S06]  /*2be0*/  BRA `(.L_x_55) ;  /* 0x00000000000c7947 */ /* 0x000fec0003800000 */
.L_x_48:
[----:B------:R-:W0:Y:S01]  /*2bf0*/  MUFU.RSQ R0, -QNAN ;  /* 0xffc0000000007908 */ /* 0x000e220000001400 */
[----:B------:R-:W-:Y:S05]  /*2c00*/  BRA `(.L_x_55) ;  /* 0x0000000000047947 */ /* 0x000fea0003800000 */
.L_x_47:
[----:B------:R-:W-:-:S07]  /*2c10*/  FADD.FTZ R0, R17, R0 ;  /* 0x0000000011007221 */ /* 0x000fce0000010000 */
.L_x_55:
[----:B------:R-:W-:Y:S05]  /*2c20*/  BSYNC.RECONVERGENT B2 ;  /* 0x0000000000027941 */ /* 0x000fea0003800200 */
.L_x_45:
[----:B------:R-:W-:-:S04]  /*2c30*/  IMAD.MOV.U32 R17, RZ, RZ, 0x0 ;  /* 0x00000000ff117424 */ /* 0x000fc800078e00ff */
[----:B0-----:R-:W-:Y:S05]  /*2c40*/  RET.REL.NODEC R16 `(_Z7physicsiiPKfPfS1_) ;  /* 0xffffffd010ec7950 */ /* 0x001fea0003c3ffff */
        .type           $_Z7physicsiiPKfPfS1_$__internal_accurate_pow,@function
        .size           $_Z7physicsiiPKfPfS1_$__internal_accurate_pow,(.L_x_61 - $_Z7physicsiiPKfPfS1_$__internal_accurate_pow)
$_Z7physicsiiPKfPfS1_$__internal_accurate_pow:
[----:B------:R-:W-:Y:S01]  /*2c50*/  ISETP.GT.U32.AND P2, PT, R43, 0xfffff, PT ;  /* 0x000fffff2b00780c */ /* 0x000fe20003f44070 */
[----:B------:R-:W-:Y:S01]  /*2c60*/  IMAD.MOV.U32 R20, RZ, RZ, R43 ;  /* 0x000000ffff147224 */ /* 0x000fe200078e002b */
[----:B------:R-:W-:Y:S01]  /*2c70*/  MOV R24, 0x41ad3b5a ;  /* 0x41ad3b5a00187802 */ /* 0x000fe20000000f00 */
[----:B------:R-:W-:Y:S01]  /*2c80*/  IMAD.MOV.U32 R22, RZ, RZ, R42 ;  /* 0x000000ffff167224 */ /* 0x000fe200078e002a */
[----:B------:R-:W-:Y:S01]  /*2c90*/  UMOV UR8, 0x7d2cafe2 ;  /* 0x7d2cafe200087882 */ /* 0x000fe20000000000 */
[----:B------:R-:W-:Y:S01]  /*2ca0*/  IMAD.MOV.U32 R25, RZ, RZ, 0x3ed0f5d2 ;  /* 0x3ed0f5d2ff197424 */ /* 0x000fe200078e00ff */
[----:B------:R-:W-:Y:S01]  /*2cb0*/  UMOV UR9, 0x3eb0f5ff ;  /* 0x3eb0f5ff00097882 */ /* 0x000fe20000000000 */
[----:B------:R-:W-:Y:S01]  /*2cc0*/  UMOV UR10, 0x3b39803f ;  /* 0x3b39803f000a7882 */ /* 0x000fe20000000000 */
[----:B------:R-:W-:-:S05]  /*2cd0*/  UMOV UR11, 0x3c7abc9e ;  /* 0x3c7abc9e000b7882 */ /* 0x000fca0000000000 */
[----:B------:R-:W-:-:S10]  /*2ce0*/  @!P2 DMUL R18, R42, 1.80143985094819840000e+16 ;  /* 0x435000002a12a828 */ /* 0x000fd40000000000 */
[----:B------:R-:W-:Y:S01]  /*2cf0*/  @!P2 MOV R20, R19 ;  /* 0x000000130014a202 */ /* 0x000fe20000000f00 */
[----:B------:R-:W-:-:S03]  /*2d00*/  @!P2 IMAD.MOV.U32 R22, RZ, RZ, R18 ;  /* 0x000000ffff16a224 */ /* 0x000fc600078e0012 */
[----:B------:R-:W-:-:S04]  /*2d10*/  LOP3.LUT R20, R20, 0x800fffff, RZ, 0xc0, !PT ;  /* 0x800fffff14147812 */ /* 0x000fc800078ec0ff */
[----:B------:R-:W-:Y:S01]  /*2d20*/  LOP3.LUT R23, R20, 0x3ff00000, RZ, 0xfc, !PT ;  /* 0x3ff0000014177812 */ /* 0x000fe200078efcff */
[----:B------:R-:W-:-:S03]  /*2d30*/  IMAD.MOV.U32 R20, RZ, RZ, RZ ;  /* 0x000000ffff147224 */ /* 0x000fc600078e00ff */
[----:B------:R-:W-:-:S13]  /*2d40*/  ISETP.GE.U32.AND P3, PT, R23, 0x3ff6a09f, PT ;  /* 0x3ff6a09f1700780c */ /* 0x000fda0003f66070 */
[----:B------:R-:W-:-:S05]  /*2d50*/  @P3 IADD3 R21, PT, PT, R23, -0x100000, RZ ;  /* 0xfff0000017153810 */ /* 0x000fca0007ffe0ff */
[----:B------:R-:W-:-:S06]  /*2d60*/  @P3 IMAD.MOV.U32 R23, RZ, RZ, R21 ;  /* 0x000000ffff173224 */ /* 0x000fcc00078e0015 */
[C---:B------:R-:W-:Y:S02]  /*2d70*/  DADD R28, R22.reuse, 1 ;  /* 0x3ff00000161c7429 */ /* 0x040fe40000000000 */
[----:B------:R-:W-:-:S04]  /*2d80*/  DADD R22, R22, -1 ;  /* 0xbff0000016167429 */ /* 0x000fc80000000000 */
[----:B------:R-:W0:Y:S02]  /*2d90*/  MUFU.RCP64H R21, R29 ;  /* 0x0000001d00157308 */ /* 0x000e240000001800 */
[----:B0-----:R-:W-:-:S08]  /*2da0*/  DFMA R26, -R28, R20, 1 ;  /* 0x3ff000001c1a742b */ /* 0x001fd00000000114 */
[----:B------:R-:W-:-:S08]  /*2db0*/  DFMA R26, R26, R26, R26 ;  /* 0x0000001a1a1a722b */ /* 0x000fd0000000001a */
[----:B------:R-:W-:-:S08]  /*2dc0*/  DFMA R26, R20, R26, R20 ;  /* 0x0000001a141a722b */ /* 0x000fd00000000014 */
[----:B------:R-:W-:-:S08]  /*2dd0*/  DMUL R20, R22, R26 ;  /* 0x0000001a16147228 */ /* 0x000fd00000000000 */
[----:B------:R-:W-:-:S08]  /*2de0*/  DFMA R20, R22, R26, R20 ;  /* 0x0000001a1614722b */ /* 0x000fd00000000014 */
[----:B------:R-:W-:-:S08]  /*2df0*/  DMUL R32, R20, R20 ;  /* 0x0000001414207228 */ /* 0x000fd00000000000 */
[----:B------:R-:W-:Y:S01]  /*2e00*/  DFMA R24, R32, UR8, R24 ;  /* 0x0000000820187c2b */ /* 0x000fe20008000018 */
[----:B------:R-:W-:Y:S01]  /*2e10*/  UMOV UR8, 0x75488a3f ;  /* 0x75488a3f00087882 */ /* 0x000fe20000000000 */
[----:B------:R-:W-:-:S06]  /*2e20*/  UMOV UR9, 0x3ef3b20a ;  /* 0x3ef3b20a00097882 */ /* 0x000fcc0000000000 */
[----:B------:R-:W-:Y:S01]  /*2e30*/  DFMA R30, R32, R24, UR8 ;  /* 0x00000008201e7e2b */ /* 0x000fe20008000018 */
[----:B------:R-:W-:Y:S01]  /*2e40*/  UMOV UR8, 0xe4faecd5 ;  /* 0xe4faecd500087882 */ /* 0x000fe20000000000 */
[----:B------:R-:W-:Y:S01]  /*2e50*/  UMOV UR9, 0x3f1745cd ;  /* 0x3f1745cd00097882 */ /* 0x000fe20000000000 */
[----:B------:R-:W-:-:S05]  /*2e60*/  DADD R24, R22, -R20 ;  /* 0x0000000016187229 */ /* 0x000fca0000000814 */
[----:B------:R-:W-:Y:S01]  /*2e70*/  DFMA R30, R32, R30, UR8 ;  /* 0x00000008201e7e2b */ /* 0x000fe2000800001e */
[----:B------:R-:W-:Y:S01]  /*2e80*/  UMOV UR8, 0x258a578b ;  /* 0x258a578b00087882 */ /* 0x000fe20000000000 */
[----:B------:R-:W-:Y:S01]  /*2e90*/  UMOV UR9, 0x3f3c71c7 ;  /* 0x3f3c71c700097882 */ /* 0x000fe20000000000 */
[----:B------:R-:W-:-:S05]  /*2ea0*/  DADD R24, R24, R24 ;  /* 0x0000000018187229 */ /* 0x000fca0000000018 */
[----:B------:R-:W-:Y:S01]  /*2eb0*/  DFMA R30, R32, R30, UR8 ;  /* 0x00000008201e7e2b */ /* 0x000fe2000800001e */
[----:B------:R-:W-:Y:S01]  /*2ec0*/  UMOV UR8, 0x9242b910 ;  /* 0x9242b91000087882 */ /* 0x000fe20000000000 */
[----:B------:R-:W-:Y:S01]  /*2ed0*/  UMOV UR9, 0x3f624924 ;  /* 0x3f62492400097882 */ /* 0x000fe20000000000 */
[----:B------:R-:W-:-:S05]  /*2ee0*/  DFMA R24, R22, -R20, R24 ;  /* 0x800000141618722b */ /* 0x000fca0000000018 */
[----:B------:R-:W-:Y:S01]  /*2ef0*/  DFMA R30, R32, R30, UR8 ;  /* 0x00000008201e7e2b */ /* 0x000fe2000800001e */
[----:B------:R-:W-:Y:S01]  /*2f00*/  UMOV UR8, 0x99999dfb ;  /* 0x99999dfb00087882 */ /* 0x000fe20000000000 */
[----:B------:R-:W-:Y:S01]  /*2f10*/  UMOV UR9, 0x3f899999 ;  /* 0x3f89999900097882 */ /* 0x000fe20000000000 */
[----:B------:R-:W-:Y:S02]  /*2f20*/  DMUL R24, R26, R24 ;  /* 0x000000181a187228 */ /* 0x000fe40000000000 */
[----:B------:R-:W-:-:S03]  /*2f30*/  DMUL R26, R20, R20 ;  /* 0x00000014141a7228 */ /* 0x000fc60000000000 */
[----:B------:R-:W-:Y:S01]  /*2f40*/  DFMA R30, R32, R30, UR8 ;  /* 0x00000008201e7e2b */ /* 0x000fe2000800001e */
[----:B------:R-:W-:Y:S01]  /*2f50*/  UMOV UR8, 0x55555555 ;  /* 0x5555555500087882 */ /* 0x000fe20000000000 */
[----:B------:R-:W-:-:S03]  /*2f60*/  UMOV UR9, 0x3fb55555 ;  /* 0x3fb5555500097882 */ /* 0x000fc60000000000 */
[----:B------:R-:W-:-:S03]  /*2f70*/  DMUL R34, R20, R26 ;  /* 0x0000001a14227228 */ /* 0x000fc60000000000 */
[----:B------:R-:W-:-:S08]  /*2f80*/  DFMA R22, R32, R30, UR8 ;  /* 0x0000000820167e2b */ /* 0x000fd0000800001e */
[----:B------:R-:W-:Y:S01]  /*2f90*/  DADD R28, -R22, UR8 ;  /* 0x00000008161c7e29 */ /* 0x000fe20008000100 */
[----:B------:R-:W-:Y:S01]  /*2fa0*/  UMOV UR8, 0xb9e7b0 ;  /* 0x00b9e7b000087882 */ /* 0x000fe20000000000 */
[----:B------:R-:W-:-:S06]  /*2fb0*/  UMOV UR9, 0x3c46a4cb ;  /* 0x3c46a4cb00097882 */ /* 0x000fcc0000000000 */
[----:B------:R-:W-:Y:S02]  /*2fc0*/  DFMA R28, R32, R30, R28 ;  /* 0x0000001e201c722b */ /* 0x000fe4000000001c */
[----:B------:R-:W-:Y:S01]  /*2fd0*/  DFMA R30, R20, R20, -R26 ;  /* 0x00000014141e722b */ /* 0x000fe2000000081a */
[----:B------:R-:W-:Y:S01]  /*2fe0*/  VIADD R33, R25, 0x100000 ;  /* 0x0010000019217836 */ /* 0x000fe20000000000 */
[----:B------:R-:W-:-:S06]  /*2ff0*/  MOV R32, R24 ;  /* 0x0000001800207202 */ /* 0x000fcc0000000f00 */
[----:B------:R-:W-:Y:S02]  /*3000*/  DFMA R30, R20, R32, R30 ;  /* 0x00000020141e722b */ /* 0x000fe4000000001e */
[----:B------:R-:W-:Y:S01]  /*3010*/  DADD R32, R28, -UR8 ;  /* 0x800000081c207e29 */ /* 0x000fe20008000000 */
[----:B------:R-:W-:Y:S01]  /*3020*/  UMOV UR8, 0x80000000 ;  /* 0x8000000000087882 */ /* 0x000fe20000000000 */
[----:B------:R-:W-:Y:S01]  /*3030*/  DFMA R28, R20, R26, -R34 ;  /* 0x0000001a141c722b */ /* 0x000fe20000000822 */
[----:B------:R-:W-:-:S07]  /*3040*/  UMOV UR9, 0x43300000 ;  /* 0x4330000000097882 */ /* 0x000fce0000000000 */
[----:B------:R-:W-:Y:S02]  /*3050*/  DFMA R28, R24, R26, R28 ;  /* 0x0000001a181c722b */ /* 0x000fe4000000001c */
[----:B------:R-:W-:-:S06]  /*3060*/  DADD R26, R22, R32 ;  /* 0x00000000161a7229 */ /* 0x000fcc0000000020 */
[----:B------:R-:W-:Y:S02]  /*3070*/  DFMA R28, R20, R30, R28 ;  /* 0x0000001e141c722b */ /* 0x000fe4000000001c */
[----:B------:R-:W-:Y:S02]  /*3080*/  DADD R30, R22, -R26 ;  /* 0x00000000161e7229 */ /* 0x000fe4000000081a */
[----:B------:R-:W-:-:S06]  /*3090*/  DMUL R22, R26, R34 ;  /* 0x000000221a167228 */ /* 0x000fcc0000000000 */
[----:B------:R-:W-:Y:S02]  /*30a0*/  DADD R32, R32, R30 ;  /* 0x0000000020207229 */ /* 0x000fe4000000001e */
[----:B------:R-:W-:-:S08]  /*30b0*/  DFMA R30, R26, R34, -R22 ;  /* 0x000000221a1e722b */ /* 0x000fd00000000816 */
[----:B------:R-:W-:-:S08]  /*30c0*/  DFMA R28, R26, R28, R30 ;  /* 0x0000001c1a1c722b */ /* 0x000fd0000000001e */
[----:B------:R-:W-:-:S08]  /*30d0*/  DFMA R32, R32, R34, R28 ;  /* 0x000000222020722b */ /* 0x000fd0000000001c */
[----:B------:R-:W-:-:S08]  /*30e0*/  DADD R28, R22, R32 ;  /* 0x00000000161c7229 */ /* 0x000fd00000000020 */
[--C-:B------:R-:W-:Y:S02]  /*30f0*/  DADD R26, R20, R28.reuse ;  /* 0x00000000141a7229 */ /* 0x100fe4000000001c */
[----:B------:R-:W-:-:S06]  /*3100*/  DADD R22, R22, -R28 ;  /* 0x0000000016167229 */ /* 0x000fcc000000081c */
[----:B------:R-:W-:Y:S02]  /*3110*/  DADD R20, R20, -R26 ;  /* 0x0000000014147229 */ /* 0x000fe4000000081a */
[----:B------:R-:W-:-:S06]  /*3120*/  DADD R22, R32, R22 ;  /* 0x0000000020167229 */ /* 0x000fcc0000000016 */
[----:B------:R-:W-:Y:S01]  /*3130*/  DADD R20, R28, R20 ;  /* 0x000000001c147229 */ /* 0x000fe20000000014 */
[----:B------:R-:W-:Y:S02]  /*3140*/  SHF.R.U32.HI R28, RZ, 0x14, R43 ;  /* 0x00000014ff1c7819 */ /* 0x000fe4000001162b */
[----:B------:R-:W-:-:S05]  /*3150*/  @!P2 LEA.HI R28, R19, 0xffffffca, RZ, 0xc ;  /* 0xffffffca131ca811 */ /* 0x000fca00078f60ff */
[----:B------:R-:W-:Y:S01]  /*3160*/  DADD R20, R22, R20 ;  /* 0x0000000016147229 */ /* 0x000fe20000000014 */
[C---:B------:R-:W-:Y:S02]  /*3170*/  VIADD R18, R28.reuse, 0xfffffc01 ;  /* 0xfffffc011c127836 */ /* 0x040fe40000000000 */
[----:B------:R-:W-:-:S05]  /*3180*/  @P3 VIADD R18, R28, 0xfffffc02 ;  /* 0xfffffc021c123836 */ /* 0x000fca0000000000 */
[----:B------:R-:W-:Y:S01]  /*3190*/  DADD R24, R24, R20 ;  /* 0x0000000018187229 */ /* 0x000fe20000000014 */
[----:B------:R-:W-:Y:S01]  /*31a0*/  HFMA2 R21, -RZ, RZ, 3.59375, 0 ;  /* 0x43300000ff157431 */ /* 0x000fe200000001ff */
[----:B------:R-:W-:-:S06]  /*31b0*/  LOP3.LUT R20, R18, 0x80000000, RZ, 0x3c, !PT ;  /* 0x8000000012147812 */ /* 0x000fcc00078e3cff */
[----:B------:R-:W-:Y:S02]  /*31c0*/  DADD R22, R26, R24 ;  /* 0x000000001a167229 */ /* 0x000fe40000000018 */
[----:B------:R-:W-:Y:S01]  /*31d0*/  DADD R20, R20, -UR8 ;  /* 0x8000000814147e29 */ /* 0x000fe20008000000 */
[----:B------:R-:W-:Y:S01]  /*31e0*/  UMOV UR8, 0xfefa39ef ;  /* 0xfefa39ef00087882 */ /* 0x000fe20000000000 */
[----:B------:R-:W-:-:S04]  /*31f0*/  UMOV UR9, 0x3fe62e42 ;  /* 0x3fe62e4200097882 */ /* 0x000fc80000000000 */
[--C-:B------:R-:W-:Y:S02]  /*3200*/  DADD R28, R26, -R22.reuse ;  /* 0x000000001a1c7229 */ /* 0x100fe40000000816 */
[----:B------:R-:W-:-:S06]  /*3210*/  DFMA R18, R20, UR8, R22 ;  /* 0x0000000814127c2b */ /* 0x000fcc0008000016 */
[----:B------:R-:W-:Y:S02]  /*3220*/  DADD R28, R24, R28 ;  /* 0x00000000181c7229 */ /* 0x000fe4000000001c */
[----:B------:R-:W-:-:S08]  /*3230*/  DFMA R26, R20, -UR8, R18 ;  /* 0x80000008141a7c2b */ /* 0x000fd00008000012 */
[----:B------:R-:W-:Y:S01]  /*3240*/  DADD R26, -R22, R26 ;  /* 0x00000000161a7229 */ /* 0x000fe2000000011a */
[----:B------:R-:W-:-:S05]  /*3250*/  IMAD.SHL.U32 R22, R41, 0x2, RZ ;  /* 0x0000000229167824 */ /* 0x000fca00078e00ff */
[----:B------:R-:W-:Y:S02]  /*3260*/  ISETP.GT.U32.AND P2, PT, R22, -0x2000001, PT ;  /* 0xfdffffff1600780c */ /* 0x000fe40003f44070 */
[----:B------:R-:W-:-:S08]  /*3270*/  DADD R26, R28, -R26 ;  /* 0x000000001c1a7229 */ /* 0x000fd0000000081a */
[----:B------:R-:W-:Y:S01]  /*3280*/  DFMA R20, R20, UR10, R26 ;  /* 0x0000000a14147c2b */ /* 0x000fe2000800001a */
[----:B------:R-:W-:Y:S01]  /*3290*/  LOP3.LUT R27, R41, 0xff0fffff, RZ, 0xc0, !PT ;  /* 0xff0fffff291b7812 */ /* 0x000fe200078ec0ff */
[----:B------:R-:W-:-:S03]  /*32a0*/  IMAD.MOV.U32 R26, RZ, RZ, R40 ;  /* 0x000000ffff1a7224 */ /* 0x000fc600078e0028 */
[----:B------:R-:W-:-:S03]  /*32b0*/  SEL R27, R27, R41, P2 ;  /* 0x000000291b1b7207 */ /* 0x000fc60001000000 */
[----:B------:R-:W-:-:S08]  /*32c0*/  DADD R22, R18, R20 ;  /* 0x0000000012167229 */ /* 0x000fd00000000014 */
[----:B------:R-:W-:Y:S02]  /*32d0*/  DADD R18, R18, -R22 ;  /* 0x0000000012127229 */ /* 0x000fe40000000816 */
[----:B------:R-:W-:-:S06]  /*32e0*/  DMUL R28, R22, R26 ;  /* 0x0000001a161c7228 */ /* 0x000fcc0000000000 */
[----:B------:R-:W-:Y:S02]  /*32f0*/  DADD R18, R20, R18 ;  /* 0x0000000014127229 */ /* 0x000fe40000000012 */
[----:B------:R-:W-:Y:S01]  /*3300*/  DFMA R22, R22, R26, -R28 ;  /* 0x0000001a1616722b */ /* 0x000fe2000000081c */
[----:B------:R-:W-:Y:S01]  /*3310*/  MOV R20, 0x652b82fe ;  /* 0x652b82fe00147802 */ /* 0x000fe20000000f00 */
[----:B------:R-:W-:-:S06]  /*3320*/  IMAD.MOV.U32 R21, RZ, RZ, 0x3ff71547 ;  /* 0x3ff71547ff157424 */ /* 0x000fcc00078e00ff */
[----:B------:R-:W-:-:S08]  /*3330*/  DFMA R26, R18, R26, R22 ;  /* 0x0000001a121a722b */ /* 0x000fd00000000016 */
[----:B------:R-:W-:-:S08]  /*3340*/  DADD R18, R28, R26 ;  /* 0x000000001c127229 */ /* 0x000fd0000000001a */
[----:B------:R-:W-:Y:S02]  /*3350*/  DFMA R20, R18, R20, 6.75539944105574400000e+15 ;  /* 0x433800001214742b */ /* 0x000fe40000000014 */
[----:B------:R-:W-:Y:S01]  /*3360*/  FSETP.GEU.AND P2, PT, |R19|, 4.1917929649353027344, PT ;  /* 0x4086232b1300780b */ /* 0x000fe20003f4e200 */
[----:B------:R-:W-:-:S05]  /*3370*/  DADD R28, R28, -R18 ;  /* 0x000000001c1c7229 */ /* 0x000fca0000000812 */
[----:B------:R-:W-:-:S03]  /*3380*/  DADD R22, R20, -6.75539944105574400000e+15 ;  /* 0xc338000014167429 */ /* 0x000fc60000000000 */
[----:B------:R-:W-:-:S05]  /*3390*/  DADD R26, R26, R28 ;  /* 0x000000001a1a7229 */ /* 0x000fca000000001c */
[----:B------:R-:W-:Y:S01]  /*33a0*/  DFMA R24, R22, -UR8, R18 ;  /* 0x8000000816187c2b */ /* 0x000fe20008000012 */
[----:B------:R-:W-:Y:S01]  /*33b0*/  UMOV UR8, 0x3b39803f ;  /* 0x3b39803f00087882 */ /* 0x000fe20000000000 */
[----:B------:R-:W-:-:S06]  /*33c0*/  UMOV UR9, 0x3c7abc9e ;  /* 0x3c7abc9e00097882 */ /* 0x000fcc0000000000 */
[----:B------:R-:W-:Y:S01]  /*33d0*/  DFMA R24, R22, -UR8, R24 ;  /* 0x8000000816187c2b */ /* 0x000fe20008000018 */
[----:B------:R-:W-:Y:S01]  /*33e0*/  UMOV UR8, 0x69ce2bdf ;  /* 0x69ce2bdf00087882 */ /* 0x000fe20000000000 */
[----:B------:R-:W-:Y:S01]  /*33f0*/  IMAD.MOV.U32 R22, RZ, RZ, -0x35dec16 ;  /* 0xfca213eaff167424 */ /* 0x000fe200078e00ff */
[----:B------:R-:W-:Y:S01]  /*3400*/  MOV R23, 0x3e928af3 ;  /* 0x3e928af300177802 */ /* 0x000fe20000000f00 */
[----:B------:R-:W-:-:S05]  /*3410*/  UMOV UR9, 0x3e5ade15 ;  /* 0x3e5ade1500097882 */ /* 0x000fca0000000000 */
[----:B------:R-:W-:Y:S01]  /*3420*/  DFMA R22, R24, UR8, R22 ;  /* 0x0000000818167c2b */ /* 0x000fe20008000016 */
[----:B------:R-:W-:Y:S01]  /*3430*/  UMOV UR8, 0x62401315 ;  /* 0x6240131500087882 */ /* 0x000fe20000000000 */
[----:B------:R-:W-:-:S06]  /*3440*/  UMOV UR9, 0x3ec71dee ;  /* 0x3ec71dee00097882 */ /* 0x000fcc0000000000 */
[----:B------:R-:W-:Y:S01]  /*3450*/  DFMA R22, R24, R22, UR8 ;  /* 0x0000000818167e2b */ /* 0x000fe20008000016 */
        /* <DEDUP_REMOVED lines=20> */
[----:B------:R-:W-:-:S08]  /*35a0*/  DFMA R22, R24, R22, UR8 ;  /* 0x0000000818167e2b */ /* 0x000fd00008000016 */
[----:B------:R-:W-:-:S08]  /*35b0*/  DFMA R22, R24, R22, 1 ;  /* 0x3ff000001816742b */ /* 0x000fd00000000016 */
[----:B------:R-:W-:-:S10]  /*35c0*/  DFMA R22, R24, R22, 1 ;  /* 0x3ff000001816742b */ /* 0x000fd40000000016 */
[----:B------:R-:W-:Y:S02]  /*35d0*/  IMAD R25, R20, 0x100000, R23 ;  /* 0x0010000014197824 */ /* 0x000fe400078e0217 */
[----:B------:R-:W-:Y:S01]  /*35e0*/  IMAD.MOV.U32 R24, RZ, RZ, R22 ;  /* 0x000000ffff187224 */ /* 0x000fe200078e0016 */
[----:B------:R-:W-:Y:S06]  /*35f0*/  @!P2 BRA `(.L_x_56) ;  /* 0x000000000030a947 */ /* 0x000fec0003800000 */
[----:B------:R-:W-:Y:S01]  /*3600*/  FSETP.GEU.AND P3, PT, |R19|, 4.2275390625, PT ;  /* 0x408748001300780b */ /* 0x000fe20003f6e200 */
[C---:B------:R-:W-:Y:S02]  /*3610*/  DADD R24, R18.reuse, +INF ;  /* 0x7ff0000012187429 */ /* 0x040fe40000000000 */
[----:B------:R-:W-:-:S08]  /*3620*/  DSETP.GEU.AND P2, PT, R18, RZ, PT ;  /* 0x000000ff1200722a */ /* 0x000fd00003f4e000 */
[----:B------:R-:W-:Y:S02]  /*3630*/  FSEL R24, R24, RZ, P2 ;  /* 0x000000ff18187208 */ /* 0x000fe40001000000 */
[----:B------:R-:W-:Y:S02]  /*3640*/  @!P3 LEA.HI R21, R20, R20, RZ, 0x1 ;  /* 0x000000141415b211 */ /* 0x000fe400078f08ff */
[----:B------:R-:W-:Y:S02]  /*3650*/  FSEL R25, R25, RZ, P2 ;  /* 0x000000ff19197208 */ /* 0x000fe40001000000 */
[----:B------:R-:W-:-:S04]  /*3660*/  @!P3 SHF.R.S32.HI R21, RZ, 0x1, R21 ;  /* 0x00000001ff15b819 */ /* 0x000fc80000011415 */
[----:B------:R-:W-:Y:S01]  /*3670*/  @!P3 IADD3 R18, PT, PT, R20, -R21, RZ ;  /* 0x800000151412b210 */ /* 0x000fe20007ffe0ff */
[----:B------:R-:W-:-:S03]  /*3680*/  @!P3 IMAD R23, R21, 0x100000, R23 ;  /* 0x001000001517b824 */ /* 0x000fc600078e0217 */
[----:B------:R-:W-:Y:S01]  /*3690*/  @!P3 LEA R19, R18, 0x3ff00000, 0x14 ;  /* 0x3ff000001213b811 */ /* 0x000fe200078ea0ff */
[----:B------:R-:W-:-:S06]  /*36a0*/  @!P3 IMAD.MOV.U32 R18, RZ, RZ, RZ ;  /* 0x000000ffff12b224 */ /* 0x000fcc00078e00ff */
[----:B------:R-:W-:-:S11]  /*36b0*/  @!P3 DMUL R24, R22, R18 ;  /* 0x000000121618b228 */ /* 0x000fd60000000000 */
.L_x_56:
[----:B------:R-:W-:Y:S01]  /*36c0*/  DFMA R26, R26, R24, R24 ;  /* 0x000000181a1a722b */ /* 0x000fe20000000018 */
[----:B------:R-:W-:Y:S01]  /*36d0*/  MOV R18, R0 ;  /* 0x0000000000127202 */ /* 0x000fe20000000f00 */
[----:B------:R-:W-:Y:S01]  /*36e0*/  DSETP.NEU.AND P2, PT, |R24|, +INF , PT ;  /* 0x7ff000001800742a */ /* 0x000fe20003f4d200 */
[----:B------:R-:W-:-:S07]  /*36f0*/  IMAD.MOV.U32 R19, RZ, RZ, 0x0 ;  /* 0x00000000ff137424 */ /* 0x000fce00078e00ff */
[----:B------:R-:W-:Y:S02]  /*3700*/  FSEL R20, R24, R26, !P2 ;  /* 0x0000001a18147208 */ /* 0x000fe40005000000 */
[----:B------:R-:W-:Y:S01]  /*3710*/  FSEL R24, R25, R27, !P2 ;  /* 0x0000001b19187208 */ /* 0x000fe20005000000 */
[----:B------:R-:W-:Y:S06]  /*3720*/  RET.REL.NODEC R18 `(_Z7physicsiiPKfPfS1_) ;  /* 0xffffffc812347950 */ /* 0x000fec0003c3ffff */
.L_x_57:
[----:B------:R-:W-:-:S00]  /*3730*/  BRA `(.L_x_57) ;  /* 0xfffffffc00fc7947 */ /* 0x000fc0000383ffff */
[----:B------:R-:W-:-:S00]  /*3740*/  NOP ;  /* 0x0000000000007918 */ /* 0x000fc00000000000 */
        /* <DEDUP_REMOVED lines=11> */
.L_x_61:


//--------------------- .nv.shared.reserved.0     --------------------------
	.section	.nv.shared.reserved.0,"aw",@nobits
	.weak		__nv_reservedSMEM_offset_0_alias
	.size		__nv_reservedSMEM_offset_0_alias, 0, 64
	.other		__nv_reservedSMEM_offset_0_alias,@"STO_CUDA_RESERVED_SHARED STV_DEFAULT"
__nv_reservedSMEM_offset_0_alias:
	.zero		0
	.zero		64


//--------------------- .nv.constant0._Z7physicsiiPKfPfS1_ --------------------------
	.section	.nv.constant0._Z7physicsiiPKfPfS1_,"a",@progbits
	.sectionflags	@""
	.align	4
.nv.constant0._Z7physicsiiPKfPfS1_:
	.zero		928


//--------------------- SYMBOLS --------------------------

	.type		.nv.reservedSmem.offset0,@object
	.size		.nv.reservedSmem.offset0,0x4
